//
// Generated by NVIDIA NVVM Compiler
//
// Compiler Build ID: CL-36424714
// Cuda compilation tools, release 13.0, V13.0.88
// Based on NVVM 20.0.0
//

.version 9.0
.target sm_100
.address_size 64

	// .globl	_Z15assign_clustersiiPKdS0_PiPdS2_S1_S2_S2_
.global .attribute(.managed) .align 4 .u32 assignment_changed;

.visible .entry _Z15assign_clustersiiPKdS0_PiPdS2_S1_S2_S2_(
	.param .u32 _Z15assign_clustersiiPKdS0_PiPdS2_S1_S2_S2__param_0,
	.param .u32 _Z15assign_clustersiiPKdS0_PiPdS2_S1_S2_S2__param_1,
	.param .u64 .ptr .align 1 _Z15assign_clustersiiPKdS0_PiPdS2_S1_S2_S2__param_2,
	.param .u64 .ptr .align 1 _Z15assign_clustersiiPKdS0_PiPdS2_S1_S2_S2__param_3,
	.param .u64 .ptr .align 1 _Z15assign_clustersiiPKdS0_PiPdS2_S1_S2_S2__param_4,
	.param .u64 .ptr .align 1 _Z15assign_clustersiiPKdS0_PiPdS2_S1_S2_S2__param_5,
	.param .u64 .ptr .align 1 _Z15assign_clustersiiPKdS0_PiPdS2_S1_S2_S2__param_6,
	.param .u64 .ptr .align 1 _Z15assign_clustersiiPKdS0_PiPdS2_S1_S2_S2__param_7,
	.param .u64 .ptr .align 1 _Z15assign_clustersiiPKdS0_PiPdS2_S1_S2_S2__param_8,
	.param .u64 .ptr .align 1 _Z15assign_clustersiiPKdS0_PiPdS2_S1_S2_S2__param_9
)
{
	.reg .pred 	%p<27>;
	.reg .b32 	%r<75>;
	.reg .b64 	%rd<50>;
	.reg .b64 	%fd<121>;

	ld.param.u32 	%r25, [_Z15assign_clustersiiPKdS0_PiPdS2_S1_S2_S2__param_0];
	ld.param.u32 	%r24, [_Z15assign_clustersiiPKdS0_PiPdS2_S1_S2_S2__param_1];
	ld.param.u64 	%rd16, [_Z15assign_clustersiiPKdS0_PiPdS2_S1_S2_S2__param_2];
	ld.param.u64 	%rd17, [_Z15assign_clustersiiPKdS0_PiPdS2_S1_S2_S2__param_3];
	ld.param.u64 	%rd18, [_Z15assign_clustersiiPKdS0_PiPdS2_S1_S2_S2__param_5];
	ld.param.u64 	%rd19, [_Z15assign_clustersiiPKdS0_PiPdS2_S1_S2_S2__param_6];
	ld.param.u64 	%rd15, [_Z15assign_clustersiiPKdS0_PiPdS2_S1_S2_S2__param_9];
	cvta.to.global.u64 	%rd1, %rd19;
	cvta.to.global.u64 	%rd2, %rd18;
	cvta.to.global.u64 	%rd3, %rd17;
	cvta.to.global.u64 	%rd4, %rd16;
	mov.u32 	%r26, %ctaid.x;
	mov.u32 	%r27, %ntid.x;
	mov.u32 	%r28, %tid.x;
	mad.lo.s32 	%r1, %r26, %r27, %r28;
	setp.ge.s32 	%p1, %r1, %r25;
	@%p1 bra 	$L__BB0_16;
	setp.lt.s32 	%p2, %r24, 1;
	mov.b32 	%r74, -1;
	@%p2 bra 	$L__BB0_13;
	mul.wide.s32 	%rd20, %r1, 8;
	add.s64 	%rd21, %rd4, %rd20;
	ld.global.nc.f64 	%fd1, [%rd21];
	add.s64 	%rd22, %rd3, %rd20;
	ld.global.nc.f64 	%fd2, [%rd22];
	and.b32  	%r2, %r24, 7;
	setp.lt.u32 	%p3, %r24, 8;
	mov.f64 	%fd118, 0d7FF0000000000000;
	mov.b32 	%r74, -1;
	mov.b32 	%r69, 0;
	@%p3 bra 	$L__BB0_5;
	and.b32  	%r69, %r24, 2147483640;
	add.s64 	%rd49, %rd2, 32;
	add.s64 	%rd48, %rd1, 32;
	mov.f64 	%fd118, 0d7FF0000000000000;
	mov.b32 	%r74, -1;
	mov.b32 	%r63, 0;
$L__BB0_4:
	.pragma "nounroll";
	ld.global.nc.f64 	%fd12, [%rd49+-32];
	ld.global.nc.f64 	%fd13, [%rd48+-32];
	sub.f64 	%fd14, %fd1, %fd12;
	sub.f64 	%fd15, %fd2, %fd13;
	mul.f64 	%fd16, %fd15, %fd15;
	fma.rn.f64 	%fd17, %fd14, %fd14, %fd16;
	setp.lt.f64 	%p4, %fd17, %fd118;
	selp.f64 	%fd18, %fd17, %fd118, %p4;
	selp.b32 	%r35, %r63, %r74, %p4;
	ld.global.nc.f64 	%fd19, [%rd49+-24];
	ld.global.nc.f64 	%fd20, [%rd48+-24];
	sub.f64 	%fd21, %fd1, %fd19;
	sub.f64 	%fd22, %fd2, %fd20;
	mul.f64 	%fd23, %fd22, %fd22;
	fma.rn.f64 	%fd24, %fd21, %fd21, %fd23;
	setp.lt.f64 	%p5, %fd24, %fd18;
	selp.f64 	%fd25, %fd24, %fd18, %p5;
	add.s32 	%r36, %r63, 1;
	selp.b32 	%r37, %r36, %r35, %p5;
	ld.global.nc.f64 	%fd26, [%rd49+-16];
	ld.global.nc.f64 	%fd27, [%rd48+-16];
	sub.f64 	%fd28, %fd1, %fd26;
	sub.f64 	%fd29, %fd2, %fd27;
	mul.f64 	%fd30, %fd29, %fd29;
	fma.rn.f64 	%fd31, %fd28, %fd28, %fd30;
	setp.lt.f64 	%p6, %fd31, %fd25;
	selp.f64 	%fd32, %fd31, %fd25, %p6;
	add.s32 	%r38, %r63, 2;
	selp.b32 	%r39, %r38, %r37, %p6;
	ld.global.nc.f64 	%fd33, [%rd49+-8];
	ld.global.nc.f64 	%fd34, [%rd48+-8];
	sub.f64 	%fd35, %fd1, %fd33;
	sub.f64 	%fd36, %fd2, %fd34;
	mul.f64 	%fd37, %fd36, %fd36;
	fma.rn.f64 	%fd38, %fd35, %fd35, %fd37;
	setp.lt.f64 	%p7, %fd38, %fd32;
	selp.f64 	%fd39, %fd38, %fd32, %p7;
	add.s32 	%r40, %r63, 3;
	selp.b32 	%r41, %r40, %r39, %p7;
	ld.global.nc.f64 	%fd40, [%rd49];
	ld.global.nc.f64 	%fd41, [%rd48];
	sub.f64 	%fd42, %fd1, %fd40;
	sub.f64 	%fd43, %fd2, %fd41;
	mul.f64 	%fd44, %fd43, %fd43;
	fma.rn.f64 	%fd45, %fd42, %fd42, %fd44;
	setp.lt.f64 	%p8, %fd45, %fd39;
	selp.f64 	%fd46, %fd45, %fd39, %p8;
	add.s32 	%r42, %r63, 4;
	selp.b32 	%r43, %r42, %r41, %p8;
	ld.global.nc.f64 	%fd47, [%rd49+8];
	ld.global.nc.f64 	%fd48, [%rd48+8];
	sub.f64 	%fd49, %fd1, %fd47;
	sub.f64 	%fd50, %fd2, %fd48;
	mul.f64 	%fd51, %fd50, %fd50;
	fma.rn.f64 	%fd52, %fd49, %fd49, %fd51;
	setp.lt.f64 	%p9, %fd52, %fd46;
	selp.f64 	%fd53, %fd52, %fd46, %p9;
	add.s32 	%r44, %r63, 5;
	selp.b32 	%r45, %r44, %r43, %p9;
	ld.global.nc.f64 	%fd54, [%rd49+16];
	ld.global.nc.f64 	%fd55, [%rd48+16];
	sub.f64 	%fd56, %fd1, %fd54;
	sub.f64 	%fd57, %fd2, %fd55;
	mul.f64 	%fd58, %fd57, %fd57;
	fma.rn.f64 	%fd59, %fd56, %fd56, %fd58;
	setp.lt.f64 	%p10, %fd59, %fd53;
	selp.f64 	%fd60, %fd59, %fd53, %p10;
	add.s32 	%r46, %r63, 6;
	selp.b32 	%r47, %r46, %r45, %p10;
	ld.global.nc.f64 	%fd61, [%rd49+24];
	ld.global.nc.f64 	%fd62, [%rd48+24];
	sub.f64 	%fd63, %fd1, %fd61;
	sub.f64 	%fd64, %fd2, %fd62;
	mul.f64 	%fd65, %fd64, %fd64;
	fma.rn.f64 	%fd66, %fd63, %fd63, %fd65;
	setp.lt.f64 	%p11, %fd66, %fd60;
	selp.f64 	%fd118, %fd66, %fd60, %p11;
	add.s32 	%r48, %r63, 7;
	selp.b32 	%r74, %r48, %r47, %p11;
	add.s64 	%rd49, %rd49, 64;
	add.s64 	%rd48, %rd48, 64;
	add.s32 	%r63, %r63, 8;
	setp.ne.s32 	%p12, %r63, %r69;
	@%p12 bra 	$L__BB0_4;
$L__BB0_5:
	setp.eq.s32 	%p13, %r2, 0;
	@%p13 bra 	$L__BB0_13;
	and.b32  	%r11, %r24, 3;
	setp.lt.u32 	%p14, %r2, 4;
	@%p14 bra 	$L__BB0_8;
	mul.wide.u32 	%rd23, %r69, 8;
	add.s64 	%rd24, %rd2, %rd23;
	ld.global.nc.f64 	%fd67, [%rd24];
	add.s64 	%rd25, %rd1, %rd23;
	ld.global.nc.f64 	%fd68, [%rd25];
	sub.f64 	%fd69, %fd1, %fd67;
	sub.f64 	%fd70, %fd2, %fd68;
	mul.f64 	%fd71, %fd70, %fd70;
	fma.rn.f64 	%fd72, %fd69, %fd69, %fd71;
	setp.lt.f64 	%p15, %fd72, %fd118;
	selp.f64 	%fd73, %fd72, %fd118, %p15;
	selp.b32 	%r50, %r69, %r74, %p15;
	add.s32 	%r51, %r69, 1;
	ld.global.nc.f64 	%fd74, [%rd24+8];
	ld.global.nc.f64 	%fd75, [%rd25+8];
	sub.f64 	%fd76, %fd1, %fd74;
	sub.f64 	%fd77, %fd2, %fd75;
	mul.f64 	%fd78, %fd77, %fd77;
	fma.rn.f64 	%fd79, %fd76, %fd76, %fd78;
	setp.lt.f64 	%p16, %fd79, %fd73;
	selp.f64 	%fd80, %fd79, %fd73, %p16;
	selp.b32 	%r52, %r51, %r50, %p16;
	add.s32 	%r53, %r69, 2;
	ld.global.nc.f64 	%fd81, [%rd24+16];
	ld.global.nc.f64 	%fd82, [%rd25+16];
	sub.f64 	%fd83, %fd1, %fd81;
	sub.f64 	%fd84, %fd2, %fd82;
	mul.f64 	%fd85, %fd84, %fd84;
	fma.rn.f64 	%fd86, %fd83, %fd83, %fd85;
	setp.lt.f64 	%p17, %fd86, %fd80;
	selp.f64 	%fd87, %fd86, %fd80, %p17;
	selp.b32 	%r54, %r53, %r52, %p17;
	add.s32 	%r55, %r69, 3;
	ld.global.nc.f64 	%fd88, [%rd24+24];
	ld.global.nc.f64 	%fd89, [%rd25+24];
	sub.f64 	%fd90, %fd1, %fd88;
	sub.f64 	%fd91, %fd2, %fd89;
	mul.f64 	%fd92, %fd91, %fd91;
	fma.rn.f64 	%fd93, %fd90, %fd90, %fd92;
	setp.lt.f64 	%p18, %fd93, %fd87;
	selp.f64 	%fd118, %fd93, %fd87, %p18;
	selp.b32 	%r74, %r55, %r54, %p18;
	add.s32 	%r69, %r69, 4;
$L__BB0_8:
	setp.eq.s32 	%p19, %r11, 0;
	@%p19 bra 	$L__BB0_13;
	setp.eq.s32 	%p20, %r11, 1;
	@%p20 bra 	$L__BB0_11;
	mul.wide.u32 	%rd26, %r69, 8;
	add.s64 	%rd27, %rd2, %rd26;
	ld.global.nc.f64 	%fd94, [%rd27];
	add.s64 	%rd28, %rd1, %rd26;
	ld.global.nc.f64 	%fd95, [%rd28];
	sub.f64 	%fd96, %fd1, %fd94;
	sub.f64 	%fd97, %fd2, %fd95;
	mul.f64 	%fd98, %fd97, %fd97;
	fma.rn.f64 	%fd99, %fd96, %fd96, %fd98;
	setp.lt.f64 	%p21, %fd99, %fd118;
	selp.f64 	%fd100, %fd99, %fd118, %p21;
	selp.b32 	%r57, %r69, %r74, %p21;
	add.s32 	%r58, %r69, 1;
	ld.global.nc.f64 	%fd101, [%rd27+8];
	ld.global.nc.f64 	%fd102, [%rd28+8];
	sub.f64 	%fd103, %fd1, %fd101;
	sub.f64 	%fd104, %fd2, %fd102;
	mul.f64 	%fd105, %fd104, %fd104;
	fma.rn.f64 	%fd106, %fd103, %fd103, %fd105;
	setp.lt.f64 	%p22, %fd106, %fd100;
	selp.f64 	%fd118, %fd106, %fd100, %p22;
	selp.b32 	%r74, %r58, %r57, %p22;
	add.s32 	%r69, %r69, 2;
$L__BB0_11:
	and.b32  	%r59, %r24, 1;
	setp.eq.b32 	%p23, %r59, 1;
	not.pred 	%p24, %p23;
	@%p24 bra 	$L__BB0_13;
	mul.wide.u32 	%rd29, %r69, 8;
	add.s64 	%rd30, %rd2, %rd29;
	ld.global.nc.f64 	%fd107, [%rd30];
	add.s64 	%rd31, %rd1, %rd29;
	ld.global.nc.f64 	%fd108, [%rd31];
	sub.f64 	%fd109, %fd1, %fd107;
	sub.f64 	%fd110, %fd2, %fd108;
	mul.f64 	%fd111, %fd110, %fd110;
	fma.rn.f64 	%fd112, %fd109, %fd109, %fd111;
	setp.lt.f64 	%p25, %fd112, %fd118;
	selp.b32 	%r74, %r69, %r74, %p25;
$L__BB0_13:
	ld.param.u64 	%rd45, [_Z15assign_clustersiiPKdS0_PiPdS2_S1_S2_S2__param_4];
	cvta.to.global.u64 	%rd32, %rd45;
	mul.wide.s32 	%rd33, %r1, 4;
	add.s64 	%rd11, %rd32, %rd33;
	ld.global.u32 	%r60, [%rd11];
	setp.eq.s32 	%p26, %r74, %r60;
	@%p26 bra 	$L__BB0_15;
	mov.b32 	%r61, 1;
	st.global.u32 	[assignment_changed], %r61;
$L__BB0_15:
	ld.param.u64 	%rd47, [_Z15assign_clustersiiPKdS0_PiPdS2_S1_S2_S2__param_8];
	ld.param.u64 	%rd46, [_Z15assign_clustersiiPKdS0_PiPdS2_S1_S2_S2__param_7];
	st.global.u32 	[%rd11], %r74;
	cvta.to.global.u64 	%rd34, %rd47;
	mul.wide.s32 	%rd35, %r74, 8;
	add.s64 	%rd36, %rd34, %rd35;
	mul.wide.s32 	%rd37, %r1, 8;
	add.s64 	%rd38, %rd4, %rd37;
	ld.global.nc.f64 	%fd113, [%rd38];
	atom.global.add.f64 	%fd114, [%rd36], %fd113;
	cvta.to.global.u64 	%rd39, %rd15;
	add.s64 	%rd40, %rd39, %rd35;
	add.s64 	%rd41, %rd3, %rd37;
	ld.global.nc.f64 	%fd115, [%rd41];
	atom.global.add.f64 	%fd116, [%rd40], %fd115;
	cvta.to.global.u64 	%rd42, %rd46;
	mul.wide.s32 	%rd43, %r74, 4;
	add.s64 	%rd44, %rd42, %rd43;
	atom.global.add.u32 	%r62, [%rd44], 1;
$L__BB0_16:
	ret;

}
	// .globl	_Z15update_clustersiiPdS_S_S_Pi
.visible .entry _Z15update_clustersiiPdS_S_S_Pi(
	.param .u32 _Z15update_clustersiiPdS_S_S_Pi_param_0,
	.param .u32 _Z15update_clustersiiPdS_S_S_Pi_param_1,
	.param .u64 .ptr .align 1 _Z15update_clustersiiPdS_S_S_Pi_param_2,
	.param .u64 .ptr .align 1 _Z15update_clustersiiPdS_S_S_Pi_param_3,
	.param .u64 .ptr .align 1 _Z15update_clustersiiPdS_S_S_Pi_param_4,
	.param .u64 .ptr .align 1 _Z15update_clustersiiPdS_S_S_Pi_param_5,
	.param .u64 .ptr .align 1 _Z15update_clustersiiPdS_S_S_Pi_param_6
)
{
	.reg .pred 	%p<3>;
	.reg .b32 	%r<7>;
	.reg .b64 	%rd<18>;
	.reg .b64 	%fd<6>;

	ld.param.u32 	%r3, [_Z15update_clustersiiPdS_S_S_Pi_param_1];
	ld.param.u64 	%rd1, [_Z15update_clustersiiPdS_S_S_Pi_param_2];
	ld.param.u64 	%rd2, [_Z15update_clustersiiPdS_S_S_Pi_param_3];
	ld.param.u64 	%rd3, [_Z15update_clustersiiPdS_S_S_Pi_param_4];
	ld.param.u64 	%rd4, [_Z15update_clustersiiPdS_S_S_Pi_param_5];
	ld.param.u64 	%rd5, [_Z15update_clustersiiPdS_S_S_Pi_param_6];
	mov.u32 	%r4, %ctaid.x;
	mov.u32 	%r5, %ntid.x;
	mov.u32 	%r6, %tid.x;
	mad.lo.s32 	%r1, %r4, %r5, %r6;
	setp.ge.s32 	%p1, %r1, %r3;
	@%p1 bra 	$L__BB1_3;
	cvta.to.global.u64 	%rd6, %rd5;
	mul.wide.s32 	%rd7, %r1, 4;
	add.s64 	%rd8, %rd6, %rd7;
	ld.global.nc.u32 	%r2, [%rd8];
	setp.eq.s32 	%p2, %r2, 0;
	@%p2 bra 	$L__BB1_3;
	cvta.to.global.u64 	%rd9, %rd3;
	mul.wide.s32 	%rd10, %r1, 8;
	add.s64 	%rd11, %rd9, %rd10;
	ld.global.nc.f64 	%fd1, [%rd11];
	cvt.rn.f64.s32 	%fd2, %r2;
	div.rn.f64 	%fd3, %fd1, %fd2;
	cvta.to.global.u64 	%rd12, %rd1;
	add.s64 	%rd13, %rd12, %rd10;
	st.global.f64 	[%rd13], %fd3;
	cvta.to.global.u64 	%rd14, %rd4;
	add.s64 	%rd15, %rd14, %rd10;
	ld.global.nc.f64 	%fd4, [%rd15];
	div.rn.f64 	%fd5, %fd4, %fd2;
	cvta.to.global.u64 	%rd16, %rd2;
	add.s64 	%rd17, %rd16, %rd10;
	st.global.f64 	[%rd17], %fd5;
$L__BB1_3:
	ret;

}
	// .globl	_Z18zero_centroid_valsiPdS_Pi
.visible .entry _Z18zero_centroid_valsiPdS_Pi(
	.param .u32 _Z18zero_centroid_valsiPdS_Pi_param_0,
	.param .u64 .ptr .align 1 _Z18zero_centroid_valsiPdS_Pi_param_1,
	.param .u64 .ptr .align 1 _Z18zero_centroid_valsiPdS_Pi_param_2,
	.param .u64 .ptr .align 1 _Z18zero_centroid_valsiPdS_Pi_param_3
)
{
	.reg .pred 	%p<2>;
	.reg .b32 	%r<7>;
	.reg .b64 	%rd<13>;

	ld.param.u32 	%r2, [_Z18zero_centroid_valsiPdS_Pi_param_0];
	ld.param.u64 	%rd1, [_Z18zero_centroid_valsiPdS_Pi_param_1];
	ld.param.u64 	%rd2, [_Z18zero_centroid_valsiPdS_Pi_param_2];
	ld.param.u64 	%rd3, [_Z18zero_centroid_valsiPdS_Pi_param_3];
	mov.u32 	%r3, %ctaid.x;
	mov.u32 	%r4, %ntid.x;
	mov.u32 	%r5, %tid.x;
	mad.lo.s32 	%r1, %r3, %r4, %r5;
	setp.ge.s32 	%p1, %r1, %r2;
	@%p1 bra 	$L__BB2_2;
	cvta.to.global.u64 	%rd4, %rd1;
	cvta.to.global.u64 	%rd5, %rd2;
	cvta.to.global.u64 	%rd6, %rd3;
	mul.wide.s32 	%rd7, %r1, 8;
	add.s64 	%rd8, %rd4, %rd7;
	mov.b64 	%rd9, 0;
	st.global.u64 	[%rd8], %rd9;
	add.s64 	%rd10, %rd5, %rd7;
	st.global.u64 	[%rd10], %rd9;
	mul.wide.s32 	%rd11, %r1, 4;
	add.s64 	%rd12, %rd6, %rd11;
	mov.b32 	%r6, 0;
	st.global.u32 	[%rd12], %r6;
$L__BB2_2:
	ret;

}


// ===== COMPILED SASS (sm_100) =====

	.target	sm_100

	.elftype	@"ET_EXEC"


//--------------------- .note.nv.tkinfo           --------------------------
	.section	.note.nv.tkinfo,"",@"SHT_NOTE"
	.sectionflags	@"SHF_NOTE_NV_TKINFO"
	.tkinfo
        /*0018*/ 	.word	0x00000002
        /*0030*/ 	.string	""
        /*0030*/ 	.string	"ptxas"
        /*0030*/ 	.string	"Cuda compilation tools, release 13.0, V13.0.88"
        /*0030*/ 	.string	"Build cuda_13.0.r13.0/compiler.36424714_0"
        /*0030*/ 	.string	"-arch sm_100 -m 64 "



//--------------------- .note.nv.cuinfo           --------------------------
	.section	.note.nv.cuinfo,"",@"SHT_NOTE"
	.sectionflags	@"SHF_NOTE_NV_CUINFO"
        /*0018*/ 	.short	0x0002
        /*001a*/ 	.short	0x0064
        /*001c*/ 	.short	0x0082
	.zero		2


//--------------------- .nv.info                  --------------------------
	.section	.nv.info,"",@"SHT_CUDA_INFO"
	.align	4


	//----- nvinfo : EIATTR_REGCOUNT
	.align		4
        /*0000*/ 	.byte	0x04, 0x2f
        /*0002*/ 	.short	(.L_2 - .L_1)
	.align		4
.L_1:
        /*0004*/ 	.word	index@(_Z15assign_clustersiiPKdS0_PiPdS2_S1_S2_S2_)
        /*0008*/ 	.word	0x00000020


	//----- nvinfo : EIATTR_FRAME_SIZE
	.align		4
.L_2:
        /*000c*/ 	.byte	0x04, 0x11
        /*000e*/ 	.short	(.L_4 - .L_3)
	.align		4
.L_3:
        /*0010*/ 	.word	index@(_Z15assign_clustersiiPKdS0_PiPdS2_S1_S2_S2_)
        /*0014*/ 	.word	0x00000000


	//----- nvinfo : EIATTR_REGCOUNT
	.align		4
.L_4:
        /*0018*/ 	.byte	0x04, 0x2f
        /*001a*/ 	.short	(.L_6 - .L_5)
	.align		4
.L_5:
        /*001c*/ 	.word	index@(_Z15update_clustersiiPdS_S_S_Pi)
        /*0020*/ 	.word	0x0000001b


	//----- nvinfo : EIATTR_FRAME_SIZE
	.align		4
.L_6:
        /*0024*/ 	.byte	0x04, 0x11
        /*0026*/ 	.short	(.L_8 - .L_7)
	.align		4
.L_7:
        /*0028*/ 	.word	index@($__internal_0_$__cuda_sm20_div_rn_f64_full)
        /*002c*/ 	.word	0x00000000


	//----- nvinfo : EIATTR_FRAME_SIZE
	.align		4
.L_8:
        /*0030*/ 	.byte	0x04, 0x11
        /*0032*/ 	.short	(.L_10 - .L_9)
	.align		4
.L_9:
        /*0034*/ 	.word	index@(_Z15update_clustersiiPdS_S_S_Pi)
        /*0038*/ 	.word	0x00000000


	//----- nvinfo : EIATTR_REGCOUNT
	.align		4
.L_10:
        /*003c*/ 	.byte	0x04, 0x2f
        /*003e*/ 	.short	(.L_12 - .L_11)
	.align		4
.L_11:
        /*0040*/ 	.word	index@(_Z18zero_centroid_valsiPdS_Pi)
        /*0044*/ 	.word	0x0000000c


	//----- nvinfo : EIATTR_FRAME_SIZE
	.align		4
.L_12:
        /*0048*/ 	.byte	0x04, 0x11
        /*004a*/ 	.short	(.L_14 - .L_13)
	.align		4
.L_13:
        /*004c*/ 	.word	index@(_Z18zero_centroid_valsiPdS_Pi)
        /*0050*/ 	.word	0x00000000


	//----- nvinfo : EIATTR_MIN_STACK_SIZE
	.align		4
.L_14:
        /*0054*/ 	.byte	0x04, 0x12
        /*0056*/ 	.short	(.L_16 - .L_15)
	.align		4
.L_15:
        /*0058*/ 	.word	index@(_Z18zero_centroid_valsiPdS_Pi)
        /*005c*/ 	.word	0x00000000


	//----- nvinfo : EIATTR_MIN_STACK_SIZE
	.align		4
.L_16:
        /*0060*/ 	.byte	0x04, 0x12
        /*0062*/ 	.short	(.L_18 - .L_17)
	.align		4
.L_17:
        /*0064*/ 	.word	index@(_Z15update_clustersiiPdS_S_S_Pi)
        /*0068*/ 	.word	0x00000000


	//----- nvinfo : EIATTR_MIN_STACK_SIZE
	.align		4
.L_18:
        /*006c*/ 	.byte	0x04, 0x12
        /*006e*/ 	.short	(.L_20 - .L_19)
	.align		4
.L_19:
        /*0070*/ 	.word	index@(_Z15assign_clustersiiPKdS0_PiPdS2_S1_S2_S2_)
        /*0074*/ 	.word	0x00000000
.L_20:


//--------------------- .nv.compat                --------------------------
	.section	.nv.compat,"",@"SHT_CUDA_COMPAT_INFO"
	.align	4
        /*0000*/ 	.byte	0x02, 0x09, 0x00, 0x00, 0x02, 0x02, 0x01, 0x00, 0x02, 0x05, 0x05, 0x00, 0x03, 0x07, 0x01, 0x01
        /*0010*/ 	.byte	0x02, 0x03, 0x00, 0x00, 0x02, 0x06, 0x01, 0x00, 0x04, 0x0b, 0x08, 0x00, 0x01, 0x00, 0x00, 0x00
        /*0020*/ 	.byte	0x00, 0x00, 0x00, 0x00


//--------------------- .nv.info._Z18zero_centroid_valsiPdS_Pi --------------------------
	.section	.nv.info._Z18zero_centroid_valsiPdS_Pi,"",@"SHT_CUDA_INFO"
	.sectionflags	@""
	.align	4


	//----- nvinfo : EIATTR_CUDA_API_VERSION
	.align		4
        /*0000*/ 	.byte	0x04, 0x37
        /*0002*/ 	.short	(.L_22 - .L_21)
.L_21:
        /*0004*/ 	.word	0x00000082


	//----- nvinfo : EIATTR_KPARAM_INFO
	.align		4
.L_22:
        /*0008*/ 	.byte	0x04, 0x17
        /*000a*/ 	.short	(.L_24 - .L_23)
.L_23:
        /*000c*/ 	.word	0x00000000
        /*0010*/ 	.short	0x0003
        /*0012*/ 	.short	0x0018
        /*0014*/ 	.byte	0x00, 0xf5, 0x21, 0x00


	//----- nvinfo : EIATTR_KPARAM_INFO
	.align		4
.L_24:
        /*0018*/ 	.byte	0x04, 0x17
        /*001a*/ 	.short	(.L_26 - .L_25)
.L_25:
        /*001c*/ 	.word	0x00000000
        /*0020*/ 	.short	0x0002
        /*0022*/ 	.short	0x0010
        /*0024*/ 	.byte	0x00, 0xf5, 0x21, 0x00


	//----- nvinfo : EIATTR_KPARAM_INFO
	.align		4
.L_26:
        /*0028*/ 	.byte	0x04, 0x17
        /*002a*/ 	.short	(.L_28 - .L_27)
.L_27:
        /*002c*/ 	.word	0x00000000
        /*0030*/ 	.short	0x0001
        /*0032*/ 	.short	0x0008
        /*0034*/ 	.byte	0x00, 0xf5, 0x21, 0x00


	//----- nvinfo : EIATTR_KPARAM_INFO
	.align		4
.L_28:
        /*0038*/ 	.byte	0x04, 0x17
        /*003a*/ 	.short	(.L_30 - .L_29)
.L_29:
        /*003c*/ 	.word	0x00000000
        /*0040*/ 	.short	0x0000
        /*0042*/ 	.short	0x0000
        /*0044*/ 	.byte	0x00, 0xf0, 0x11, 0x00


	//----- nvinfo : EIATTR_SPARSE_MMA_MASK
	.align		4
.L_30:
        /*0048*/ 	.byte	0x03, 0x50
        /*004a*/ 	.short	0x0000


	//----- nvinfo : EIATTR_MAXREG_COUNT
	.align		4
        /*004c*/ 	.byte	0x03, 0x1b
        /*004e*/ 	.short	0x00ff


	//----- nvinfo : EIATTR_MERCURY_ISA_VERSION
	.align		4
        /*0050*/ 	.byte	0x03, 0x5f
        /*0052*/ 	.short	0x0101


	//----- nvinfo : EIATTR_VRC_CTA_INIT_COUNT
	.align		4
        /*0054*/ 	.byte	0x02, 0x4a
	.zero		1
	.zero		1


	//----- nvinfo : EIATTR_EXIT_INSTR_OFFSETS
	.align		4
        /*0058*/ 	.byte	0x04, 0x1c
        /*005a*/ 	.short	(.L_32 - .L_31)


	//   ....[0]....
.L_31:
        /*005c*/ 	.word	0x00000070


	//   ....[1]....
        /*0060*/ 	.word	0x00000120


	//----- nvinfo : EIATTR_CBANK_PARAM_SIZE
	.align		4
.L_32:
        /*0064*/ 	.byte	0x03, 0x19
        /*0066*/ 	.short	0x0020


	//----- nvinfo : EIATTR_PARAM_CBANK
	.align		4
        /*0068*/ 	.byte	0x04, 0x0a
        /*006a*/ 	.short	(.L_34 - .L_33)
	.align		4
.L_33:
        /*006c*/ 	.word	index@(.nv.constant0._Z18zero_centroid_valsiPdS_Pi)
        /*0070*/ 	.short	0x0380
        /*0072*/ 	.short	0x0020


	//----- nvinfo : EIATTR_SW_WAR
	.align		4
.L_34:
        /*0074*/ 	.byte	0x04, 0x36
        /*0076*/ 	.short	(.L_36 - .L_35)
.L_35:
        /*0078*/ 	.word	0x00000008
.L_36:


//--------------------- .nv.info._Z15update_clustersiiPdS_S_S_Pi --------------------------
	.section	.nv.info._Z15update_clustersiiPdS_S_S_Pi,"",@"SHT_CUDA_INFO"
	.sectionflags	@""
	.align	4


	//----- nvinfo : EIATTR_CUDA_API_VERSION
	.align		4
        /*0000*/ 	.byte	0x04, 0x37
        /*0002*/ 	.short	(.L_38 - .L_37)
.L_37:
        /*0004*/ 	.word	0x00000082


	//----- nvinfo : EIATTR_KPARAM_INFO
	.align		4
.L_38:
        /*0008*/ 	.byte	0x04, 0x17
        /*000a*/ 	.short	(.L_40 - .L_39)
.L_39:
        /*000c*/ 	.word	0x00000000
        /*0010*/ 	.short	0x0006
        /*0012*/ 	.short	0x0028
        /*0014*/ 	.byte	0x00, 0xf5, 0x21, 0x00


	//----- nvinfo : EIATTR_KPARAM_INFO
	.align		4
.L_40:
        /*0018*/ 	.byte	0x04, 0x17
        /*001a*/ 	.short	(.L_42 - .L_41)
.L_41:
        /*001c*/ 	.word	0x00000000
        /*0020*/ 	.short	0x0005
        /*0022*/ 	.short	0x0020
        /*0024*/ 	.byte	0x00, 0xf5, 0x21, 0x00


	//----- nvinfo : EIATTR_KPARAM_INFO
	.align		4
.L_42:
        /*0028*/ 	.byte	0x04, 0x17
        /*002a*/ 	.short	(.L_44 - .L_43)
.L_43:
        /*002c*/ 	.word	0x00000000
        /*0030*/ 	.short	0x0004
        /*0032*/ 	.short	0x0018
        /*0034*/ 	.byte	0x00, 0xf5, 0x21, 0x00


	//----- nvinfo : EIATTR_KPARAM_INFO
	.align		4
.L_44:
        /*0038*/ 	.byte	0x04, 0x17
        /*003a*/ 	.short	(.L_46 - .L_45)
.L_45:
        /*003c*/ 	.word	0x00000000
        /*0040*/ 	.short	0x0003
        /*0042*/ 	.short	0x0010
        /*0044*/ 	.byte	0x00, 0xf5, 0x21, 0x00


	//----- nvinfo : EIATTR_KPARAM_INFO
	.align		4
.L_46:
        /*0048*/ 	.byte	0x04, 0x17
        /*004a*/ 	.short	(.L_48 - .L_47)
.L_47:
        /*004c*/ 	.word	0x00000000
        /*0050*/ 	.short	0x0002
        /*0052*/ 	.short	0x0008
        /*0054*/ 	.byte	0x00, 0xf5, 0x21, 0x00


	//----- nvinfo : EIATTR_KPARAM_INFO
	.align		4
.L_48:
        /*0058*/ 	.byte	0x04, 0x17
        /*005a*/ 	.short	(.L_50 - .L_49)
.L_49:
        /*005c*/ 	.word	0x00000000
        /*0060*/ 	.short	0x0001
        /*0062*/ 	.short	0x0004
        /*0064*/ 	.byte	0x00, 0xf0, 0x11, 0x00


	//----- nvinfo : EIATTR_KPARAM_INFO
	.align		4
.L_50:
        /*0068*/ 	.byte	0x04, 0x17
        /*006a*/ 	.short	(.L_52 - .L_51)
.L_51:
        /*006c*/ 	.word	0x00000000
        /*0070*/ 	.short	0x0000
        /*0072*/ 	.short	0x0000
        /*0074*/ 	.byte	0x00, 0xf0, 0x11, 0x00


	//----- nvinfo : EIATTR_SPARSE_MMA_MASK
	.align		4
.L_52:
        /*0078*/ 	.byte	0x03, 0x50
        /*007a*/ 	.short	0x0000


	//----- nvinfo : EIATTR_MAXREG_COUNT
	.align		4
        /*007c*/ 	.byte	0x03, 0x1b
        /*007e*/ 	.short	0x00ff


	//----- nvinfo : EIATTR_MERCURY_ISA_VERSION
	.align		4
        /*0080*/ 	.byte	0x03, 0x5f
        /*0082*/ 	.short	0x0101


	//----- nvinfo : EIATTR_VRC_CTA_INIT_COUNT
	.align		4
        /*0084*/ 	.byte	0x02, 0x4a
	.zero		1
	.zero		1


	//----- nvinfo : EIATTR_EXIT_INSTR_OFFSETS
	.align		4
        /*0088*/ 	.byte	0x04, 0x1c
        /*008a*/ 	.short	(.L_54 - .L_53)


	//   ....[0]....
.L_53:
        /*008c*/ 	.word	0x00000070


	//   ....[1]....
        /*0090*/ 	.word	0x000000d0


	//   ....[2]....
        /*0094*/ 	.word	0x00000490


	//----- nvinfo : EIATTR_CRS_STACK_SIZE
	.align		4
.L_54:
        /*0098*/ 	.byte	0x04, 0x1e
        /*009a*/ 	.short	(.L_56 - .L_55)
.L_55:
        /*009c*/ 	.word	0x00000000


	//----- nvinfo : EIATTR_CBANK_PARAM_SIZE
	.align		4
.L_56:
        /*00a0*/ 	.byte	0x03, 0x19
        /*00a2*/ 	.short	0x0030


	//----- nvinfo : EIATTR_PARAM_CBANK
	.align		4
        /*00a4*/ 	.byte	0x04, 0x0a
        /*00a6*/ 	.short	(.L_58 - .L_57)
	.align		4
.L_57:
        /*00a8*/ 	.word	index@(.nv.constant0._Z15update_clustersiiPdS_S_S_Pi)
        /*00ac*/ 	.short	0x0380
        /*00ae*/ 	.short	0x0030


	//----- nvinfo : EIATTR_SW_WAR
	.align		4
.L_58:
        /*00b0*/ 	.byte	0x04, 0x36
        /*00b2*/ 	.short	(.L_60 - .L_59)
.L_59:
        /*00b4*/ 	.word	0x00000008
.L_60:


//--------------------- .nv.info._Z15assign_clustersiiPKdS0_PiPdS2_S1_S2_S2_ --------------------------
	.section	.nv.info._Z15assign_clustersiiPKdS0_PiPdS2_S1_S2_S2_,"",@"SHT_CUDA_INFO"
	.sectionflags	@""
	.align	4


	//----- nvinfo : EIATTR_CUDA_API_VERSION
	.align		4
        /*0000*/ 	.byte	0x04, 0x37
        /*0002*/ 	.short	(.L_62 - .L_61)
.L_61:
        /*0004*/ 	.word	0x00000082


	//----- nvinfo : EIATTR_KPARAM_INFO
	.align		4
.L_62:
        /*0008*/ 	.byte	0x04, 0x17
        /*000a*/ 	.short	(.L_64 - .L_63)
.L_63:
        /*000c*/ 	.word	0x00000000
        /*0010*/ 	.short	0x0009
        /*0012*/ 	.short	0x0040
        /*0014*/ 	.byte	0x00, 0xf5, 0x21, 0x00


	//----- nvinfo : EIATTR_KPARAM_INFO
	.align		4
.L_64:
        /*0018*/ 	.byte	0x04, 0x17
        /*001a*/ 	.short	(.L_66 - .L_65)
.L_65:
        /*001c*/ 	.word	0x00000000
        /*0020*/ 	.short	0x0008
        /*0022*/ 	.short	0x0038
        /*0024*/ 	.byte	0x00, 0xf5, 0x21, 0x00


	//----- nvinfo : EIATTR_KPARAM_INFO
	.align		4
.L_66:
        /*0028*/ 	.byte	0x04, 0x17
        /*002a*/ 	.short	(.L_68 - .L_67)
.L_67:
        /*002c*/ 	.word	0x00000000
        /*0030*/ 	.short	0x0007
        /*0032*/ 	.short	0x0030
        /*0034*/ 	.byte	0x00, 0xf5, 0x21, 0x00


	//----- nvinfo : EIATTR_KPARAM_INFO
	.align		4
.L_68:
        /*0038*/ 	.byte	0x04, 0x17
        /*003a*/ 	.short	(.L_70 - .L_69)
.L_69:
        /*003c*/ 	.word	0x00000000
        /*0040*/ 	.short	0x0006
        /*0042*/ 	.short	0x0028
        /*0044*/ 	.byte	0x00, 0xf5, 0x21, 0x00


	//----- nvinfo : EIATTR_KPARAM_INFO
	.align		4
.L_70:
        /*0048*/ 	.byte	0x04, 0x17
        /*004a*/ 	.short	(.L_72 - .L_71)
.L_71:
        /*004c*/ 	.word	0x00000000
        /*0050*/ 	.short	0x0005
        /*0052*/ 	.short	0x0020
        /*0054*/ 	.byte	0x00, 0xf5, 0x21, 0x00


	//----- nvinfo : EIATTR_KPARAM_INFO
	.align		4
.L_72:
        /*0058*/ 	.byte	0x04, 0x17
        /*005a*/ 	.short	(.L_74 - .L_73)
.L_73:
        /*005c*/ 	.word	0x00000000
        /*0060*/ 	.short	0x0004
        /*0062*/ 	.short	0x0018
        /*0064*/ 	.byte	0x00, 0xf5, 0x21, 0x00


	//----- nvinfo : EIATTR_KPARAM_INFO
	.align		4
.L_74:
        /*0068*/ 	.byte	0x04, 0x17
        /*006a*/ 	.short	(.L_76 - .L_75)
.L_75:
        /*006c*/ 	.word	0x00000000
        /*0070*/ 	.short	0x0003
        /*0072*/ 	.short	0x0010
        /*0074*/ 	.byte	0x00, 0xf5, 0x21, 0x00


	//----- nvinfo : EIATTR_KPARAM_INFO
	.align		4
.L_76:
        /*0078*/ 	.byte	0x04, 0x17
        /*007a*/ 	.short	(.L_78 - .L_77)
.L_77:
        /*007c*/ 	.word	0x00000000
        /*0080*/ 	.short	0x0002
        /*0082*/ 	.short	0x0008
        /*0084*/ 	.byte	0x00, 0xf5, 0x21, 0x00


	//----- nvinfo : EIATTR_KPARAM_INFO
	.align		4
.L_78:
        /*0088*/ 	.byte	0x04, 0x17
        /*008a*/ 	.short	(.L_80 - .L_79)
.L_79:
        /*008c*/ 	.word	0x00000000
        /*0090*/ 	.short	0x0001
        /*0092*/ 	.short	0x0004
        /*0094*/ 	.byte	0x00, 0xf0, 0x11, 0x00


	//----- nvinfo : EIATTR_KPARAM_INFO
	.align		4
.L_80:
        /*0098*/ 	.byte	0x04, 0x17
        /*009a*/ 	.short	(.L_82 - .L_81)
.L_81:
        /*009c*/ 	.word	0x00000000
        /*00a0*/ 	.short	0x0000
        /*00a2*/ 	.short	0x0000
        /*00a4*/ 	.byte	0x00, 0xf0, 0x11, 0x00


	//----- nvinfo : EIATTR_SPARSE_MMA_MASK
	.align		4
.L_82:
        /*00a8*/ 	.byte	0x03, 0x50
        /*00aa*/ 	.short	0x0000


	//----- nvinfo : EIATTR_MAXREG_COUNT
	.align		4
        /*00ac*/ 	.byte	0x03, 0x1b
        /*00ae*/ 	.short	0x00ff


	//----- nvinfo : EIATTR_MERCURY_ISA_VERSION
	.align		4
        /*00b0*/ 	.byte	0x03, 0x5f
        /*00b2*/ 	.short	0x0101


	//----- nvinfo : EIATTR_VRC_CTA_INIT_COUNT
	.align		4
        /*00b4*/ 	.byte	0x02, 0x4a
	.zero		1
	.zero		1


	//----- nvinfo : EIATTR_EXIT_INSTR_OFFSETS
	.align		4
        /*00b8*/ 	.byte	0x04, 0x1c
        /*00ba*/ 	.short	(.L_84 - .L_83)


	//   ....[0]....
.L_83:
        /*00bc*/ 	.word	0x00000070


	//   ....[1]....
        /*00c0*/ 	.word	0x00000f50


	//----- nvinfo : EIATTR_CBANK_PARAM_SIZE
	.align		4
.L_84:
        /*00c4*/ 	.byte	0x03, 0x19
        /*00c6*/ 	.short	0x0048


	//----- nvinfo : EIATTR_PARAM_CBANK
	.align		4
        /*00c8*/ 	.byte	0x04, 0x0a
        /*00ca*/ 	.short	(.L_86 - .L_85)
	.align		4
.L_85:
        /*00cc*/ 	.word	index@(.nv.constant0._Z15assign_clustersiiPKdS0_PiPdS2_S1_S2_S2_)
        /*00d0*/ 	.short	0x0380
        /*00d2*/ 	.short	0x0048


	//----- nvinfo : EIATTR_SW_WAR
	.align		4
.L_86:
        /*00d4*/ 	.byte	0x04, 0x36
        /*00d6*/ 	.short	(.L_88 - .L_87)
.L_87:
        /*00d8*/ 	.word	0x00000008
.L_88:


//--------------------- .nv.callgraph             --------------------------
	.section	.nv.callgraph,"",@"SHT_CUDA_CALLGRAPH"
	.align	4
	.sectionentsize	8
	.align		4
        /*0000*/ 	.word	0x00000000
	.align		4
        /*0004*/ 	.word	0xffffffff
	.align		4
        /*0008*/ 	.word	0x00000000
	.align		4
        /*000c*/ 	.word	0xfffffffe
	.align		4
        /*0010*/ 	.word	0x00000000
	.align		4
        /*0014*/ 	.word	0xfffffffd
	.align		4
        /*0018*/ 	.word	0x00000000
	.align		4
        /*001c*/ 	.word	0xfffffffc


//--------------------- .nv.constant4             --------------------------
	.section	.nv.constant4,"a",@progbits
	.align	8
	.align		8
.nv.constant4:
        /*0000*/ 	.dword	assignment_changed


//--------------------- .text._Z18zero_centroid_valsiPdS_Pi --------------------------
	.section	.text._Z18zero_centroid_valsiPdS_Pi,"ax",@progbits
	.align	128
        .global         _Z18zero_centroid_valsiPdS_Pi
        .type           _Z18zero_centroid_valsiPdS_Pi,@function
        .size           _Z18zero_centroid_valsiPdS_Pi,(.L_x_18 - _Z18zero_centroid_valsiPdS_Pi)
        .other          _Z18zero_centroid_valsiPdS_Pi,@"STO_CUDA_ENTRY STV_DEFAULT"
_Z18zero_centroid_valsiPdS_Pi:
.text._Z18zero_centroid_valsiPdS_Pi:
[----:B------:R-:W-:Y:S01]  /*0000*/  LDC R1, c[0x0][0x37c] ;  /* 0x0000df00ff017b82 */ /* 0x000fe20000000800 */
[----:B------:R-:W0:Y:S07]  /*0010*/  S2R R0, SR_TID.X ;  /* 0x0000000000007919 */ /* 0x000e2e0000002100 */
[----:B------:R-:W0:Y:S01]  /*0020*/  S2UR UR4, SR_CTAID.X ;  /* 0x00000000000479c3 */ /* 0x000e220000002500 */
[----:B------:R-:W1:Y:S07]  /*0030*/  LDCU UR5, c[0x0][0x380] ;  /* 0x00007000ff0577ac */ /* 0x000e6e0008000800 */
[----:B------:R-:W0:Y:S02]  /*0040*/  LDC R9, c[0x0][0x360] ;  /* 0x0000d800ff097b82 */ /* 0x000e240000000800 */
[----:B0-----:R-:W-:-:S05]  /*0050*/  IMAD R9, R9, UR4, R0 ;  /* 0x0000000409097c24 */ /* 0x001fca000f8e0200 */
[----:B-1----:R-:W-:-:S13]  /*0060*/  ISETP.GE.AND P0, PT, R9, UR5, PT ;  /* 0x0000000509007c0c */ /* 0x002fda000bf06270 */
[----:B------:R-:W-:Y:S05]  /*0070*/  @P0 EXIT ;  /* 0x000000000000094d */ /* 0x000fea0003800000 */
[----:B------:R-:W0:Y:S01]  /*0080*/  LDC.64 R2, c[0x0][0x388] ;  /* 0x0000e200ff027b82 */ /* 0x000e220000000a00 */
[----:B------:R-:W1:Y:S07]  /*0090*/  LDCU.64 UR4, c[0x0][0x358] ;  /* 0x00006b00ff0477ac */ /* 0x000e6e0008000a00 */
[----:B------:R-:W2:Y:S08]  /*00a0*/  LDC.64 R4, c[0x0][0x390] ;  /* 0x0000e400ff047b82 */ /* 0x000eb00000000a00 */
[----:B------:R-:W3:Y:S01]  /*00b0*/  LDC.64 R6, c[0x0][0x398] ;  /* 0x0000e600ff067b82 */ /* 0x000ee20000000a00 */
[----:B0-----:R-:W-:-:S05]  /*00c0*/  IMAD.WIDE R2, R9, 0x8, R2 ;  /* 0x0000000809027825 */ /* 0x001fca00078e0202 */
[----:B-1----:R-:W-:Y:S01]  /*00d0*/  STG.E.64 desc[UR4][R2.64], RZ ;  /* 0x000000ff02007986 */ /* 0x002fe2000c101b04 */
[----:B--2---:R-:W-:-:S05]  /*00e0*/  IMAD.WIDE R4, R9, 0x8, R4 ;  /* 0x0000000809047825 */ /* 0x004fca00078e0204 */
[----:B------:R-:W-:Y:S01]  /*00f0*/  STG.E.64 desc[UR4][R4.64], RZ ;  /* 0x000000ff04007986 */ /* 0x000fe2000c101b04 */
[----:B---3--:R-:W-:-:S05]  /*0100*/  IMAD.WIDE R6, R9, 0x4, R6 ;  /* 0x0000000409067825 */ /* 0x008fca00078e0206 */
[----:B------:R-:W-:Y:S01]  /*0110*/  STG.E desc[UR4][R6.64], RZ ;  /* 0x000000ff06007986 */ /* 0x000fe2000c101904 */
[----:B------:R-:W-:Y:S05]  /*0120*/  EXIT ;  /* 0x000000000000794d */ /* 0x000fea0003800000 */
.L_x_0:
[----:B------:R-:W-:-:S00]  /*0130*/  BRA `(.L_x_0) ;  /* 0xfffffffc00fc7947 */ /* 0x000fc0000383ffff */
[----:B------:R-:W-:-:S00]  /*0140*/  NOP ;  /* 0x0000000000007918 */ /* 0x000fc00000000000 */
        /* <DEDUP_REMOVED lines=11> */
.L_x_18:


//--------------------- .text._Z15update_clustersiiPdS_S_S_Pi --------------------------
	.section	.text._Z15update_clustersiiPdS_S_S_Pi,"ax",@progbits
	.align	128
        .global         _Z15update_clustersiiPdS_S_S_Pi
        .type           _Z15update_clustersiiPdS_S_S_Pi,@function
        .size           _Z15update_clustersiiPdS_S_S_Pi,(.L_x_17 - _Z15update_clustersiiPdS_S_S_Pi)
        .other          _Z15update_clustersiiPdS_S_S_Pi,@"STO_CUDA_ENTRY STV_DEFAULT"
_Z15update_clustersiiPdS_S_S_Pi:
.text._Z15update_clustersiiPdS_S_S_Pi:
        /* <DEDUP_REMOVED lines=9> */
[----:B------:R-:W1:Y:S01]  /*0090*/  LDCU.64 UR4, c[0x0][0x358] ;  /* 0x00006b00ff0477ac */ /* 0x000e620008000a00 */
[----:B0-----:R-:W-:-:S05]  /*00a0*/  IMAD.WIDE R2, R0, 0x4, R2 ;  /* 0x0000000400027825 */ /* 0x001fca00078e0202 */
[----:B-1----:R-:W2:Y:S02]  /*00b0*/  LDG.E.CONSTANT R6, desc[UR4][R2.64] ;  /* 0x0000000402067981 */ /* 0x002ea4000c1e9900 */
[----:B--2---:R-:W-:-:S13]  /*00c0*/  ISETP.NE.AND P0, PT, R6, RZ, PT ;  /* 0x000000ff0600720c */ /* 0x004fda0003f05270 */
[----:B------:R-:W-:Y:S05]  /*00d0*/  @!P0 EXIT ;  /* 0x000000000000894d */ /* 0x000fea0003800000 */
[----:B------:R-:W0:Y:S02]  /*00e0*/  LDC.64 R4, c[0x0][0x398] ;  /* 0x0000e600ff047b82 */ /* 0x000e240000000a00 */
[----:B0-----:R-:W-:-:S06]  /*00f0*/  IMAD.WIDE R4, R0, 0x8, R4 ;  /* 0x0000000800047825 */ /* 0x001fcc00078e0204 */
[----:B------:R-:W2:Y:S01]  /*0100*/  LDG.E.64.CONSTANT R4, desc[UR4][R4.64] ;  /* 0x0000000404047981 */ /* 0x000ea2000c1e9b00 */
[----:B------:R-:W0:Y:S01]  /*0110*/  I2F.F64 R6, R6 ;  /* 0x0000000600067312 */ /* 0x000e220000201c00 */
[----:B------:R-:W-:Y:S01]  /*0120*/  IMAD.MOV.U32 R2, RZ, RZ, 0x1 ;  /* 0x00000001ff027424 */ /* 0x000fe200078e00ff */
[----:B------:R-:W-:Y:S06]  /*0130*/  BSSY.RECONVERGENT B0, `(.L_x_1) ;  /* 0x0000014000007945 */ /* 0x000fec0003800200 */
[----:B0-----:R-:W0:Y:S02]  /*0140*/  MUFU.RCP64H R3, R7 ;  /* 0x0000000700037308 */ /* 0x001e240000001800 */
[----:B0-----:R-:W-:-:S08]  /*0150*/  DFMA R8, -R6, R2, 1 ;  /* 0x3ff000000608742b */ /* 0x001fd00000000102 */
[----:B------:R-:W-:-:S08]  /*0160*/  DFMA R8, R8, R8, R8 ;  /* 0x000000080808722b */ /* 0x000fd00000000008 */
[----:B------:R-:W-:-:S08]  /*0170*/  DFMA R8, R2, R8, R2 ;  /* 0x000000080208722b */ /* 0x000fd00000000002 */
[----:B------:R-:W-:-:S08]  /*0180*/  DFMA R2, -R6, R8, 1 ;  /* 0x3ff000000602742b */ /* 0x000fd00000000108 */
[----:B------:R-:W-:-:S08]  /*0190*/  DFMA R2, R8, R2, R8 ;  /* 0x000000020802722b */ /* 0x000fd00000000008 */
[----:B--2---:R-:W-:Y:S01]  /*01a0*/  DMUL R8, R4, R2 ;  /* 0x0000000204087228 */ /* 0x004fe20000000000 */
[----:B------:R-:W-:-:S07]  /*01b0*/  FSETP.GEU.AND P1, PT, |R5|, 6.5827683646048100446e-37, PT ;  /* 0x036000000500780b */ /* 0x000fce0003f2e200 */
[----:B------:R-:W-:-:S08]  /*01c0*/  DFMA R10, -R6, R8, R4 ;  /* 0x00000008060a722b */ /* 0x000fd00000000104 */
[----:B------:R-:W-:-:S10]  /*01d0*/  DFMA R2, R2, R10, R8 ;  /* 0x0000000a0202722b */ /* 0x000fd40000000008 */
[----:B------:R-:W-:-:S05]  /*01e0*/  FFMA R8, RZ, R7, R3 ;  /* 0x00000007ff087223 */ /* 0x000fca0000000003 */
[----:B------:R-:W-:-:S13]  /*01f0*/  FSETP.GT.AND P0, PT, |R8|, 1.469367938527859385e-39, PT ;  /* 0x001000000800780b */ /* 0x000fda0003f04200 */
[----:B------:R-:W-:Y:S05]  /*0200*/  @P0 BRA P1, `(.L_x_2) ;  /* 0x0000000000180947 */ /* 0x000fea0000800000 */
[----:B------:R-:W-:Y:S01]  /*0210*/  IMAD.MOV.U32 R10, RZ, RZ, R4 ;  /* 0x000000ffff0a7224 */ /* 0x000fe200078e0004 */
[----:B------:R-:W-:Y:S01]  /*0220*/  MOV R12, 0x270 ;  /* 0x00000270000c7802 */ /* 0x000fe20000000f00 */
[----:B------:R-:W-:Y:S02]  /*0230*/  IMAD.MOV.U32 R11, RZ, RZ, R5 ;  /* 0x000000ffff0b7224 */ /* 0x000fe400078e0005 */
[----:B------:R-:W-:Y:S02]  /*0240*/  IMAD.MOV.U32 R8, RZ, RZ, R6 ;  /* 0x000000ffff087224 */ /* 0x000fe400078e0006 */
[----:B------:R-:W-:-:S07]  /*0250*/  IMAD.MOV.U32 R9, RZ, RZ, R7 ;  /* 0x000000ffff097224 */ /* 0x000fce00078e0007 */
[----:B------:R-:W-:Y:S05]  /*0260*/  CALL.REL.NOINC `($__internal_0_$__cuda_sm20_div_rn_f64_full) ;  /* 0x00000000008c7944 */ /* 0x000fea0003c00000 */
.L_x_2:
[----:B------:R-:W-:Y:S05]  /*0270*/  BSYNC.RECONVERGENT B0 ;  /* 0x0000000000007941 */ /* 0x000fea0003800200 */
.L_x_1:
[----:B------:R-:W0:Y:S02]  /*0280*/  LDC.64 R8, c[0x0][0x3a0] ;  /* 0x0000e800ff087b82 */ /* 0x000e240000000a00 */
[----:B0-----:R-:W-:-:S06]  /*0290*/  IMAD.WIDE R8, R0, 0x8, R8 ;  /* 0x0000000800087825 */ /* 0x001fcc00078e0208 */
[----:B------:R-:W2:Y:S01]  /*02a0*/  LDG.E.64.CONSTANT R8, desc[UR4][R8.64] ;  /* 0x0000000408087981 */ /* 0x000ea2000c1e9b00 */
[----:B------:R-:W0:Y:S01]  /*02b0*/  MUFU.RCP64H R5, R7 ;  /* 0x0000000700057308 */ /* 0x000e220000001800 */
[----:B------:R-:W-:Y:S01]  /*02c0*/  IMAD.MOV.U32 R4, RZ, RZ, 0x1 ;  /* 0x00000001ff047424 */ /* 0x000fe200078e00ff */
[----:B------:R-:W-:Y:S05]  /*02d0*/  BSSY.RECONVERGENT B0, `(.L_x_3) ;  /* 0x0000018000007945 */ /* 0x000fea0003800200 */
[----:B0-----:R-:W-:-:S08]  /*02e0*/  DFMA R10, -R6, R4, 1 ;  /* 0x3ff00000060a742b */ /* 0x001fd00000000104 */
[----:B------:R-:W-:-:S08]  /*02f0*/  DFMA R10, R10, R10, R10 ;  /* 0x0000000a0a0a722b */ /* 0x000fd0000000000a */
[----:B------:R-:W-:Y:S02]  /*0300*/  DFMA R4, R4, R10, R4 ;  /* 0x0000000a0404722b */ /* 0x000fe40000000004 */
[----:B------:R-:W0:Y:S06]  /*0310*/  LDC.64 R10, c[0x0][0x388] ;  /* 0x0000e200ff0a7b82 */ /* 0x000e2c0000000a00 */
[----:B------:R-:W-:-:S08]  /*0320*/  DFMA R12, -R6, R4, 1 ;  /* 0x3ff00000060c742b */ /* 0x000fd00000000104 */
[----:B------:R-:W-:Y:S01]  /*0330*/  DFMA R14, R4, R12, R4 ;  /* 0x0000000c040e722b */ /* 0x000fe20000000004 */
[----:B0-----:R-:W-:-:S05]  /*0340*/  IMAD.WIDE R10, R0, 0x8, R10 ;  /* 0x00000008000a7825 */ /* 0x001fca00078e020a */
[----:B------:R0:W-:Y:S02]  /*0350*/  STG.E.64 desc[UR4][R10.64], R2 ;  /* 0x000000020a007986 */ /* 0x0001e4000c101b04 */
[----:B--2---:R-:W-:Y:S01]  /*0360*/  DMUL R4, R14, R8 ;  /* 0x000000080e047228 */ /* 0x004fe20000000000 */
[----:B------:R-:W-:-:S07]  /*0370*/  FSETP.GEU.AND P1, PT, |R9|, 6.5827683646048100446e-37, PT ;  /* 0x036000000900780b */ /* 0x000fce0003f2e200 */
[----:B------:R-:W-:-:S08]  /*0380*/  DFMA R12, -R6, R4, R8 ;  /* 0x00000004060c722b */ /* 0x000fd00000000108 */
[----:B------:R-:W-:-:S10]  /*0390*/  DFMA R4, R14, R12, R4 ;  /* 0x0000000c0e04722b */ /* 0x000fd40000000004 */
[----:B------:R-:W-:-:S05]  /*03a0*/  FFMA R12, RZ, R7, R5 ;  /* 0x00000007ff0c7223 */ /* 0x000fca0000000005 */
[----:B------:R-:W-:-:S13]  /*03b0*/  FSETP.GT.AND P0, PT, |R12|, 1.469367938527859385e-39, PT ;  /* 0x001000000c00780b */ /* 0x000fda0003f04200 */
[----:B0-----:R-:W-:Y:S05]  /*03c0*/  @P0 BRA P1, `(.L_x_4) ;  /* 0x0000000000200947 */ /* 0x001fea0000800000 */
[----:B------:R-:W-:Y:S01]  /*03d0*/  IMAD.MOV.U32 R10, RZ, RZ, R8 ;  /* 0x000000ffff0a7224 */ /* 0x000fe200078e0008 */
[----:B------:R-:W-:Y:S01]  /*03e0*/  MOV R12, 0x430 ;  /* 0x00000430000c7802 */ /* 0x000fe20000000f00 */
[----:B------:R-:W-:Y:S02]  /*03f0*/  IMAD.MOV.U32 R11, RZ, RZ, R9 ;  /* 0x000000ffff0b7224 */ /* 0x000fe400078e0009 */
[----:B------:R-:W-:Y:S02]  /*0400*/  IMAD.MOV.U32 R8, RZ, RZ, R6 ;  /* 0x000000ffff087224 */ /* 0x000fe400078e0006 */
[----:B------:R-:W-:-:S07]  /*0410*/  IMAD.MOV.U32 R9, RZ, RZ, R7 ;  /* 0x000000ffff097224 */ /* 0x000fce00078e0007 */
[----:B------:R-:W-:Y:S05]  /*0420*/  CALL.REL.NOINC `($__internal_0_$__cuda_sm20_div_rn_f64_full) ;  /* 0x00000000001c7944 */ /* 0x000fea0003c00000 */
[----:B------:R-:W-:Y:S02]  /*0430*/  IMAD.MOV.U32 R4, RZ, RZ, R2 ;  /* 0x000000ffff047224 */ /* 0x000fe400078e0002 */
[----:B------:R-:W-:-:S07]  /*0440*/  IMAD.MOV.U32 R5, RZ, RZ, R3 ;  /* 0x000000ffff057224 */ /* 0x000fce00078e0003 */
.L_x_4:
[----:B------:R-:W-:Y:S05]  /*0450*/  BSYNC.RECONVERGENT B0 ;  /* 0x0000000000007941 */ /* 0x000fea0003800200 */
.L_x_3:
[----:B------:R-:W0:Y:S02]  /*0460*/  LDC.64 R2, c[0x0][0x390] ;  /* 0x0000e400ff027b82 */ /* 0x000e240000000a00 */
[----:B0-----:R-:W-:-:S05]  /*0470*/  IMAD.WIDE R2, R0, 0x8, R2 ;  /* 0x0000000800027825 */ /* 0x001fca00078e0202 */
[----:B------:R-:W-:Y:S01]  /*0480*/  STG.E.64 desc[UR4][R2.64], R4 ;  /* 0x0000000402007986 */ /* 0x000fe2000c101b04 */
[----:B------:R-:W-:Y:S05]  /*0490*/  EXIT ;  /* 0x000000000000794d */ /* 0x000fea0003800000 */
        .weak           $__internal_0_$__cuda_sm20_div_rn_f64_full
        .type           $__internal_0_$__cuda_sm20_div_rn_f64_full,@function
        .size           $__internal_0_$__cuda_sm20_div_rn_f64_full,(.L_x_17 - $__internal_0_$__cuda_sm20_div_rn_f64_full)
$__internal_0_$__cuda_sm20_div_rn_f64_full:
[C---:B------:R-:W-:Y:S01]  /*04a0*/  FSETP.GEU.AND P0, PT, |R9|.reuse, 1.469367938527859385e-39, PT ;  /* 0x001000000900780b */ /* 0x040fe20003f0e200 */
[----:B------:R-:W-:Y:S01]  /*04b0*/  IMAD.MOV.U32 R18, RZ, RZ, 0x1 ;  /* 0x00000001ff127424 */ /* 0x000fe200078e00ff */
[----:B------:R-:W-:Y:S01]  /*04c0*/  LOP3.LUT R4, R9, 0x800fffff, RZ, 0xc0, !PT ;  /* 0x800fffff09047812 */ /* 0x000fe200078ec0ff */
[----:B------:R-:W-:Y:S01]  /*04d0*/  BSSY.RECONVERGENT B1, `(.L_x_5) ;  /* 0x0000055000017945 */ /* 0x000fe20003800200 */
[C---:B------:R-:W-:Y:S02]  /*04e0*/  FSETP.GEU.AND P2, PT, |R11|.reuse, 1.469367938527859385e-39, PT ;  /* 0x001000000b00780b */ /* 0x040fe40003f4e200 */
[----:B------:R-:W-:Y:S01]  /*04f0*/  LOP3.LUT R5, R4, 0x3ff00000, RZ, 0xfc, !PT ;  /* 0x3ff0000004057812 */ /* 0x000fe200078efcff */
[----:B------:R-:W-:Y:S01]  /*0500*/  IMAD.MOV.U32 R4, RZ, RZ, R8 ;  /* 0x000000ffff047224 */ /* 0x000fe200078e0008 */
[----:B------:R-:W-:Y:S02]  /*0510*/  LOP3.LUT R13, R11, 0x7ff00000, RZ, 0xc0, !PT ;  /* 0x7ff000000b0d7812 */ /* 0x000fe400078ec0ff */
[----:B------:R-:W-:-:S03]  /*0520*/  LOP3.LUT R16, R9, 0x7ff00000, RZ, 0xc0, !PT ;  /* 0x7ff0000009107812 */ /* 0x000fc600078ec0ff */
[----:B------:R-:W-:Y:S01]  /*0530*/  @!P0 DMUL R4, R8, 8.98846567431157953865e+307 ;  /* 0x7fe0000008048828 */ /* 0x000fe20000000000 */
[----:B------:R-:W-:-:S03]  /*0540*/  ISETP.GE.U32.AND P1, PT, R13, R16, PT ;  /* 0x000000100d00720c */ /* 0x000fc60003f26070 */
[----:B------:R-:W-:Y:S01]  /*0550*/  @!P2 LOP3.LUT R14, R9, 0x7ff00000, RZ, 0xc0, !PT ;  /* 0x7ff00000090ea812 */ /* 0x000fe200078ec0ff */
[----:B------:R-:W-:Y:S01]  /*0560*/  @!P2 IMAD.MOV.U32 R20, RZ, RZ, RZ ;  /* 0x000000ffff14a224 */ /* 0x000fe200078e00ff */
[----:B------:R-:W0:Y:S02]  /*0570*/  MUFU.RCP64H R19, R5 ;  /* 0x0000000500137308 */ /* 0x000e240000001800 */
[----:B------:R-:W-:Y:S01]  /*0580*/  @!P2 ISETP.GE.U32.AND P3, PT, R13, R14, PT ;  /* 0x0000000e0d00a20c */ /* 0x000fe20003f66070 */
[----:B------:R-:W-:-:S05]  /*0590*/  IMAD.MOV.U32 R14, RZ, RZ, 0x1ca00000 ;  /* 0x1ca00000ff0e7424 */ /* 0x000fca00078e00ff */
[----:B------:R-:W-:-:S04]  /*05a0*/  @!P2 SEL R15, R14, 0x63400000, !P3 ;  /* 0x634000000e0fa807 */ /* 0x000fc80005800000 */
[----:B------:R-:W-:-:S04]  /*05b0*/  @!P2 LOP3.LUT R15, R15, 0x80000000, R11, 0xf8, !PT ;  /* 0x800000000f0fa812 */ /* 0x000fc800078ef80b */
[----:B------:R-:W-:Y:S01]  /*05c0*/  @!P2 LOP3.LUT R21, R15, 0x100000, RZ, 0xfc, !PT ;  /* 0x001000000f15a812 */ /* 0x000fe200078efcff */
[----:B0-----:R-:W-:-:S08]  /*05d0*/  DFMA R2, R18, -R4, 1 ;  /* 0x3ff000001202742b */ /* 0x001fd00000000804 */
[----:B------:R-:W-:-:S08]  /*05e0*/  DFMA R2, R2, R2, R2 ;  /* 0x000000020202722b */ /* 0x000fd00000000002 */
[----:B------:R-:W-:Y:S01]  /*05f0*/  DFMA R18, R18, R2, R18 ;  /* 0x000000021212722b */ /* 0x000fe20000000012 */
[----:B------:R-:W-:Y:S01]  /*0600*/  SEL R3, R14, 0x63400000, !P1 ;  /* 0x634000000e037807 */ /* 0x000fe20004800000 */
[----:B------:R-:W-:-:S03]  /*0610*/  IMAD.MOV.U32 R2, RZ, RZ, R10 ;  /* 0x000000ffff027224 */ /* 0x000fc600078e000a */
[----:B------:R-:W-:-:S03]  /*0620*/  LOP3.LUT R3, R3, 0x800fffff, R11, 0xf8, !PT ;  /* 0x800fffff03037812 */ /* 0x000fc600078ef80b */
[----:B------:R-:W-:-:S03]  /*0630*/  DFMA R22, R18, -R4, 1 ;  /* 0x3ff000001216742b */ /* 0x000fc60000000804 */
[----:B------:R-:W-:-:S05]  /*0640*/  @!P2 DFMA R2, R2, 2, -R20 ;  /* 0x400000000202a82b */ /* 0x000fca0000000814 */
[----:B------:R-:W-:Y:S01]  /*0650*/  DFMA R18, R18, R22, R18 ;  /* 0x000000161212722b */ /* 0x000fe20000000012 */
[----:B------:R-:W-:Y:S02]  /*0660*/  IMAD.MOV.U32 R23, RZ, RZ, R13 ;  /* 0x000000ffff177224 */ /* 0x000fe400078e000d */
[----:B------:R-:W-:Y:S01]  /*0670*/  IMAD.MOV.U32 R22, RZ, RZ, R16 ;  /* 0x000000ffff167224 */ /* 0x000fe200078e0010 */
[----:B------:R-:W-:Y:S02]  /*0680*/  @!P0 LOP3.LUT R22, R5, 0x7ff00000, RZ, 0xc0, !PT ;  /* 0x7ff0000005168812 */ /* 0x000fe400078ec0ff */
[----:B------:R-:W-:Y:S02]  /*0690*/  @!P2 LOP3.LUT R23, R3, 0x7ff00000, RZ, 0xc0, !PT ;  /* 0x7ff000000317a812 */ /* 0x000fe400078ec0ff */
[----:B------:R-:W-:Y:S01]  /*06a0*/  DMUL R20, R18, R2 ;  /* 0x0000000212147228 */ /* 0x000fe20000000000 */
[----:B------:R-:W-:Y:S02]  /*06b0*/  VIADD R24, R22, 0xffffffff ;  /* 0xffffffff16187836 */ /* 0x000fe40000000000 */
[----:B------:R-:W-:-:S05]  /*06c0*/  VIADD R15, R23, 0xffffffff ;  /* 0xffffffff170f7836 */ /* 0x000fca0000000000 */
[----:B------:R-:W-:Y:S01]  /*06d0*/  DFMA R16, R20, -R4, R2 ;  /* 0x800000041410722b */ /* 0x000fe20000000002 */
[----:B------:R-:W-:-:S04]  /*06e0*/  ISETP.GT.U32.AND P0, PT, R15, 0x7feffffe, PT ;  /* 0x7feffffe0f00780c */ /* 0x000fc80003f04070 */
[----:B------:R-:W-:-:S03]  /*06f0*/  ISETP.GT.U32.OR P0, PT, R24, 0x7feffffe, P0 ;  /* 0x7feffffe1800780c */ /* 0x000fc60000704470 */
[----:B------:R-:W-:-:S10]  /*0700*/  DFMA R16, R18, R16, R20 ;  /* 0x000000101210722b */ /* 0x000fd40000000014 */
[----:B------:R-:W-:Y:S05]  /*0710*/  @P0 BRA `(.L_x_6) ;  /* 0x00000000006c0947 */ /* 0x000fea0003800000 */
[----:B------:R-:W-:-:S04]  /*0720*/  LOP3.LUT R18, R9, 0x7ff00000, RZ, 0xc0, !PT ;  /* 0x7ff0000009127812 */ /* 0x000fc800078ec0ff */
[CC--:B------:R-:W-:Y:S02]  /*0730*/  VIADDMNMX R10, R13.reuse, -R18.reuse, 0xb9600000, !PT ;  /* 0xb96000000d0a7446 */ /* 0x0c0fe40007800912 */
[----:B------:R-:W-:Y:S02]  /*0740*/  ISETP.GE.U32.AND P0, PT, R13, R18, PT ;  /* 0x000000120d00720c */ /* 0x000fe40003f06070 */
[----:B------:R-:W-:Y:S02]  /*0750*/  VIMNMX R10, PT, PT, R10, 0x46a00000, PT ;  /* 0x46a000000a0a7848 */ /* 0x000fe40003fe0100 */
[----:B------:R-:W-:-:S05]  /*0760*/  SEL R13, R14, 0x63400000, !P0 ;  /* 0x634000000e0d7807 */ /* 0x000fca0004000000 */
[----:B------:R-:W-:Y:S02]  /*0770*/  IMAD.IADD R13, R10, 0x1, -R13 ;  /* 0x000000010a0d7824 */ /* 0x000fe400078e0a0d */
[----:B------:R-:W-:Y:S02]  /*0780*/  IMAD.MOV.U32 R10, RZ, RZ, RZ ;  /* 0x000000ffff0a7224 */ /* 0x000fe400078e00ff */
[----:B------:R-:W-:-:S06]  /*0790*/  VIADD R11, R13, 0x7fe00000 ;  /* 0x7fe000000d0b7836 */ /* 0x000fcc0000000000 */
[----:B------:R-:W-:-:S10]  /*07a0*/  DMUL R14, R16, R10 ;  /* 0x0000000a100e7228 */ /* 0x000fd40000000000 */
[----:B------:R-:W-:-:S13]  /*07b0*/  FSETP.GTU.AND P0, PT, |R15|, 1.469367938527859385e-39, PT ;  /* 0x001000000f00780b */ /* 0x000fda0003f0c200 */
[----:B------:R-:W-:Y:S05]  /*07c0*/  @P0 BRA `(.L_x_7) ;  /* 0x0000000000940947 */ /* 0x000fea0003800000 */
[----:B------:R-:W-:Y:S01]  /*07d0*/  DFMA R2, R16, -R4, R2 ;  /* 0x800000041002722b */ /* 0x000fe20000000002 */
[----:B------:R-:W-:-:S09]  /*07e0*/  IMAD.MOV.U32 R10, RZ, RZ, RZ ;  /* 0x000000ffff0a7224 */ /* 0x000fd200078e00ff */
[C---:B------:R-:W-:Y:S02]  /*07f0*/  FSETP.NEU.AND P0, PT, R3.reuse, RZ, PT ;  /* 0x000000ff0300720b */ /* 0x040fe40003f0d000 */
[----:B------:R-:W-:-:S04]  /*0800*/  LOP3.LUT R9, R3, 0x80000000, R9, 0x48, !PT ;  /* 0x8000000003097812 */ /* 0x000fc800078e4809 */
[----:B------:R-:W-:-:S07]  /*0810*/  LOP3.LUT R11, R9, R11, RZ, 0xfc, !PT ;  /* 0x0000000b090b7212 */ /* 0x000fce00078efcff */
[----:B------:R-:W-:Y:S05]  /*0820*/  @!P0 BRA `(.L_x_7) ;  /* 0x00000000007c8947 */ /* 0x000fea0003800000 */
[----:B------:R-:W-:Y:S01]  /*0830*/  IMAD.MOV R3, RZ, RZ, -R13 ;  /* 0x000000ffff037224 */ /* 0x000fe200078e0a0d */
[----:B------:R-:W-:Y:S01]  /*0840*/  DMUL.RP R10, R16, R10 ;  /* 0x0000000a100a7228 */ /* 0x000fe20000008000 */
[----:B------:R-:W-:-:S06]  /*0850*/  IMAD.MOV.U32 R2, RZ, RZ, RZ ;  /* 0x000000ffff027224 */ /* 0x000fcc00078e00ff */
[----:B------:R-:W-:-:S03]  /*0860*/  DFMA R2, R14, -R2, R16 ;  /* 0x800000020e02722b */ /* 0x000fc60000000010 */
[----:B------:R-:W-:-:S03]  /*0870*/  LOP3.LUT R9, R11, R9, RZ, 0x3c, !PT ;  /* 0x000000090b097212 */ /* 0x000fc600078e3cff */
[----:B------:R-:W-:-:S04]  /*0880*/  IADD3 R2, PT, PT, -R13, -0x43300000, RZ ;  /* 0xbcd000000d027810 */ /* 0x000fc80007ffe1ff */
[----:B------:R-:W-:-:S04]  /*0890*/  FSETP.NEU.AND P0, PT, |R3|, R2, PT ;  /* 0x000000020300720b */ /* 0x000fc80003f0d200 */
[----:B------:R-:W-:Y:S02]  /*08a0*/  FSEL R14, R10, R14, !P0 ;  /* 0x0000000e0a0e7208 */ /* 0x000fe40004000000 */
[----:B------:R-:W-:Y:S01]  /*08b0*/  FSEL R15, R9, R15, !P0 ;  /* 0x0000000f090f7208 */ /* 0x000fe20004000000 */
[----:B------:R-:W-:Y:S06]  /*08c0*/  BRA `(.L_x_7) ;  /* 0x0000000000547947 */ /* 0x000fec0003800000 */
.L_x_6:
[----:B------:R-:W-:-:S14]  /*08d0*/  DSETP.NAN.AND P0, PT, R10, R10, PT ;  /* 0x0000000a0a00722a */ /* 0x000fdc0003f08000 */
[----:B------:R-:W-:Y:S05]  /*08e0*/  @P0 BRA `(.L_x_8) ;  /* 0x0000000000440947 */ /* 0x000fea0003800000 */
[----:B------:R-:W-:-:S14]  /*08f0*/  DSETP.NAN.AND P0, PT, R8, R8, PT ;  /* 0x000000080800722a */ /* 0x000fdc0003f08000 */
[----:B------:R-:W-:Y:S05]  /*0900*/  @P0 BRA `(.L_x_9) ;  /* 0x0000000000300947 */ /* 0x000fea0003800000 */
[----:B------:R-:W-:Y:S01]  /*0910*/  ISETP.NE.AND P0, PT, R23, R22, PT ;  /* 0x000000161700720c */ /* 0x000fe20003f05270 */
[----:B------:R-:W-:Y:S02]  /*0920*/  IMAD.MOV.U32 R14, RZ, RZ, 0x0 ;  /* 0x00000000ff0e7424 */ /* 0x000fe400078e00ff */
[----:B------:R-:W-:-:S10]  /*0930*/  IMAD.MOV.U32 R15, RZ, RZ, -0x80000 ;  /* 0xfff80000ff0f7424 */ /* 0x000fd400078e00ff */
[----:B------:R-:W-:Y:S05]  /*0940*/  @!P0 BRA `(.L_x_7) ;  /* 0x0000000000348947 */ /* 0x000fea0003800000 */
[----:B------:R-:W-:Y:S02]  /*0950*/  ISETP.NE.AND P0, PT, R23, 0x7ff00000, PT ;  /* 0x7ff000001700780c */ /* 0x000fe40003f05270 */
[----:B------:R-:W-:Y:S02]  /*0960*/  LOP3.LUT R15, R11, 0x80000000, R9, 0x48, !PT ;  /* 0x800000000b0f7812 */ /* 0x000fe400078e4809 */
[----:B------:R-:W-:-:S13]  /*0970*/  ISETP.EQ.OR P0, PT, R22, RZ, !P0 ;  /* 0x000000ff1600720c */ /* 0x000fda0004702670 */
[----:B------:R-:W-:Y:S01]  /*0980*/  @P0 LOP3.LUT R2, R15, 0x7ff00000, RZ, 0xfc, !PT ;  /* 0x7ff000000f020812 */ /* 0x000fe200078efcff */
[----:B------:R-:W-:Y:S02]  /*0990*/  @!P0 IMAD.MOV.U32 R14, RZ, RZ, RZ ;  /* 0x000000ffff0e8224 */ /* 0x000fe400078e00ff */
[----:B------:R-:W-:Y:S02]  /*09a0*/  @P0 IMAD.MOV.U32 R14, RZ, RZ, RZ ;  /* 0x000000ffff0e0224 */ /* 0x000fe400078e00ff */
[----:B------:R-:W-:Y:S01]  /*09b0*/  @P0 IMAD.MOV.U32 R15, RZ, RZ, R2 ;  /* 0x000000ffff0f0224 */ /* 0x000fe200078e0002 */
[----:B------:R-:W-:Y:S06]  /*09c0*/  BRA `(.L_x_7) ;  /* 0x0000000000147947 */ /* 0x000fec0003800000 */
.L_x_9:
[----:B------:R-:W-:Y:S01]  /*09d0*/  LOP3.LUT R15, R9, 0x80000, RZ, 0xfc, !PT ;  /* 0x00080000090f7812 */ /* 0x000fe200078efcff */
[----:B------:R-:W-:Y:S01]  /*09e0*/  IMAD.MOV.U32 R14, RZ, RZ, R8 ;  /* 0x000000ffff0e7224 */ /* 0x000fe200078e0008 */
[----:B------:R-:W-:Y:S06]  /*09f0*/  BRA `(.L_x_7) ;  /* 0x0000000000087947 */ /* 0x000fec0003800000 */
.L_x_8:
[----:B------:R-:W-:Y:S01]  /*0a00*/  LOP3.LUT R15, R11, 0x80000, RZ, 0xfc, !PT ;  /* 0x000800000b0f7812 */ /* 0x000fe200078efcff */
[----:B------:R-:W-:-:S07]  /*0a10*/  IMAD.MOV.U32 R14, RZ, RZ, R10 ;  /* 0x000000ffff0e7224 */ /* 0x000fce00078e000a */
.L_x_7:
[----:B------:R-:W-:Y:S05]  /*0a20*/  BSYNC.RECONVERGENT B1 ;  /* 0x0000000000017941 */ /* 0x000fea0003800200 */
.L_x_5:
[----:B------:R-:W-:Y:S02]  /*0a30*/  IMAD.MOV.U32 R13, RZ, RZ, 0x0 ;  /* 0x00000000ff0d7424 */ /* 0x000fe400078e00ff */
[----:B------:R-:W-:Y:S02]  /*0a40*/  IMAD.MOV.U32 R2, RZ, RZ, R14 ;  /* 0x000000ffff027224 */ /* 0x000fe400078e000e */
[----:B------:R-:W-:Y:S01]  /*0a50*/  IMAD.MOV.U32 R3, RZ, RZ, R15 ;  /* 0x000000ffff037224 */ /* 0x000fe200078e000f */
[----:B------:R-:W-:Y:S06]  /*0a60*/  RET.REL.NODEC R12 `(_Z15update_clustersiiPdS_S_S_Pi) ;  /* 0xfffffff40c647950 */ /* 0x000fec0003c3ffff */
.L_x_10:
        /* <DEDUP_REMOVED lines=9> */
.L_x_17:


//--------------------- .text._Z15assign_clustersiiPKdS0_PiPdS2_S1_S2_S2_ --------------------------
	.section	.text._Z15assign_clustersiiPKdS0_PiPdS2_S1_S2_S2_,"ax",@progbits
	.align	128
        .global         _Z15assign_clustersiiPKdS0_PiPdS2_S1_S2_S2_
        .type           _Z15assign_clustersiiPKdS0_PiPdS2_S1_S2_S2_,@function
        .size           _Z15assign_clustersiiPKdS0_PiPdS2_S1_S2_S2_,(.L_x_20 - _Z15assign_clustersiiPKdS0_PiPdS2_S1_S2_S2_)
        .other          _Z15assign_clustersiiPKdS0_PiPdS2_S1_S2_S2_,@"STO_CUDA_ENTRY STV_DEFAULT"
_Z15assign_clustersiiPKdS0_PiPdS2_S1_S2_S2_:
.text._Z15assign_clustersiiPKdS0_PiPdS2_S1_S2_S2_:
        /* <DEDUP_REMOVED lines=8> */
[----:B------:R-:W0:Y:S01]  /*0080*/  LDCU UR8, c[0x0][0x384] ;  /* 0x00007080ff0877ac */ /* 0x000e220008000800 */
[----:B------:R-:W-:Y:S01]  /*0090*/  IMAD.MOV.U32 R3, RZ, RZ, -0x1 ;  /* 0xffffffffff037424 */ /* 0x000fe200078e00ff */
[----:B------:R-:W1:Y:S01]  /*00a0*/  LDCU.64 UR16, c[0x0][0x358] ;  /* 0x00006b00ff1077ac */ /* 0x000e620008000a00 */
[----:B0-----:R-:W-:-:S09]  /*00b0*/  UISETP.GE.AND UP0, UPT, UR8, 0x1, UPT ;  /* 0x000000010800788c */ /* 0x001fd2000bf06270 */
[----:B-1----:R-:W-:Y:S05]  /*00c0*/  BRA.U !UP0, `(.L_x_11) ;  /* 0x0000000d08447547 */ /* 0x002fea000b800000 */
[----:B------:R-:W0:Y:S08]  /*00d0*/  LDC.64 R6, c[0x0][0x388] ;  /* 0x0000e200ff067b82 */ /* 0x000e300000000a00 */
[----:B------:R-:W1:Y:S01]  /*00e0*/  LDC.64 R8, c[0x0][0x390] ;  /* 0x0000e400ff087b82 */ /* 0x000e620000000a00 */
[----:B0-----:R-:W-:-:S06]  /*00f0*/  IMAD.WIDE R6, R0, 0x8, R6 ;  /* 0x0000000800067825 */ /* 0x001fcc00078e0206 */
[----:B------:R-:W5:Y:S01]  /*0100*/  LDG.E.64.CONSTANT R6, desc[UR16][R6.64] ;  /* 0x0000001006067981 */ /* 0x000f62000c1e9b00 */
[----:B-1----:R-:W-:-:S06]  /*0110*/  IMAD.WIDE R8, R0, 0x8, R8 ;  /* 0x0000000800087825 */ /* 0x002fcc00078e0208 */
[----:B------:R-:W5:Y:S01]  /*0120*/  LDG.E.64.CONSTANT R8, desc[UR16][R8.64] ;  /* 0x0000001008087981 */ /* 0x000f62000c1e9b00 */
[----:B------:R-:W-:Y:S01]  /*0130*/  UISETP.GE.U32.AND UP1, UPT, UR8, 0x8, UPT ;  /* 0x000000080800788c */ /* 0x000fe2000bf26070 */
[----:B------:R-:W-:Y:S01]  /*0140*/  IMAD.MOV.U32 R3, RZ, RZ, -0x1 ;  /* 0xffffffffff037424 */ /* 0x000fe200078e00ff */
[----:B------:R-:W-:Y:S01]  /*0150*/  ULOP3.LUT UR9, UR8, 0x7, URZ, 0xc0, !UPT ;  /* 0x0000000708097892 */ /* 0x000fe2000f8ec0ff */
[----:B------:R-:W-:Y:S02]  /*0160*/  IMAD.MOV.U32 R2, RZ, RZ, RZ ;  /* 0x000000ffff027224 */ /* 0x000fe400078e00ff */
[----:B------:R-:W-:Y:S02]  /*0170*/  IMAD.MOV.U32 R12, RZ, RZ, 0x0 ;  /* 0x00000000ff0c7424 */ /* 0x000fe400078e00ff */
[----:B------:R-:W-:Y:S01]  /*0180*/  IMAD.MOV.U32 R13, RZ, RZ, 0x7ff00000 ;  /* 0x7ff00000ff0d7424 */ /* 0x000fe200078e00ff */
[----:B------:R-:W-:Y:S01]  /*0190*/  UISETP.NE.AND UP0, UPT, UR9, URZ, UPT ;  /* 0x000000ff0900728c */ /* 0x000fe2000bf05270 */
[----:B------:R-:W-:Y:S10]  /*01a0*/  BRA.U !UP1, `(.L_x_12) ;  /* 0x0000000509987547 */ /* 0x000ff4000b800000 */
[----:B------:R-:W0:Y:S01]  /*01b0*/  LDCU.128 UR12, c[0x0][0x3a0] ;  /* 0x00007400ff0c77ac */ /* 0x000e220008000c00 */
[----:B------:R-:W-:Y:S01]  /*01c0*/  MOV R3, 0xffffffff ;  /* 0xffffffff00037802 */ /* 0x000fe20000000f00 */
[----:B------:R-:W-:Y:S01]  /*01d0*/  IMAD.MOV.U32 R26, RZ, RZ, RZ ;  /* 0x000000ffff1a7224 */ /* 0x000fe200078e00ff */
[----:B------:R-:W-:Y:S01]  /*01e0*/  ULOP3.LUT UR10, UR8, 0x7ffffff8, URZ, 0xc0, !UPT ;  /* 0x7ffffff8080a7892 */ /* 0x000fe2000f8ec0ff */
[----:B------:R-:W-:Y:S02]  /*01f0*/  IMAD.MOV.U32 R12, RZ, RZ, 0x0 ;  /* 0x00000000ff0c7424 */ /* 0x000fe400078e00ff */
[----:B------:R-:W-:-:S03]  /*0200*/  IMAD.MOV.U32 R13, RZ, RZ, 0x7ff00000 ;  /* 0x7ff00000ff0d7424 */ /* 0x000fc600078e00ff */
[----:B------:R-:W-:Y:S01]  /*0210*/  IMAD.U32 R2, RZ, RZ, UR10 ;  /* 0x0000000aff027e24 */ /* 0x000fe2000f8e00ff */
[----:B0-----:R-:W-:Y:S02]  /*0220*/  UIADD3 UR6, UP1, UPT, UR12, 0x20, URZ ;  /* 0x000000200c067890 */ /* 0x001fe4000ff3e0ff */
[----:B------:R-:W-:Y:S02]  /*0230*/  UIADD3 UR4, UP2, UPT, UR14, 0x20, URZ ;  /* 0x000000200e047890 */ /* 0x000fe4000ff5e0ff */
[----:B------:R-:W-:Y:S02]  /*0240*/  UIADD3.X UR7, UPT, UPT, URZ, UR13, URZ, UP1, !UPT ;  /* 0x0000000dff077290 */ /* 0x000fe40008ffe4ff */
[----:B------:R-:W-:Y:S01]  /*0250*/  UIADD3.X UR5, UPT, UPT, URZ, UR15, URZ, UP2, !UPT ;  /* 0x0000000fff057290 */ /* 0x000fe200097fe4ff */
[----:B------:R-:W-:Y:S01]  /*0260*/  MOV R4, UR6 ;  /* 0x0000000600047c02 */ /* 0x000fe20008000f00 */
[----:B------:R-:W-:Y:S02]  /*0270*/  IMAD.U32 R10, RZ, RZ, UR4 ;  /* 0x00000004ff0a7e24 */ /* 0x000fe4000f8e00ff */
[----:B------:R-:W-:-:S02]  /*0280*/  IMAD.U32 R5, RZ, RZ, UR7 ;  /* 0x00000007ff057e24 */ /* 0x000fc4000f8e00ff */
[----:B------:R-:W-:-:S07]  /*0290*/  IMAD.U32 R11, RZ, RZ, UR5 ;  /* 0x00000005ff0b7e24 */ /* 0x000fce000f8e00ff */
.L_x_13:
[----:B------:R-:W2:Y:S04]  /*02a0*/  LDG.E.64.CONSTANT R16, desc[UR16][R10.64+-0x20] ;  /* 0xffffe0100a107981 */ /* 0x000ea8000c1e9b00 */
[----:B------:R-:W3:Y:S04]  /*02b0*/  LDG.E.64.CONSTANT R14, desc[UR16][R4.64+-0x20] ;  /* 0xffffe010040e7981 */ /* 0x000ee8000c1e9b00 */
[----:B------:R-:W4:Y:S04]  /*02c0*/  LDG.E.64.CONSTANT R22, desc[UR16][R10.64+-0x18] ;  /* 0xffffe8100a167981 */ /* 0x000f28000c1e9b00 */
[----:B------:R-:W4:Y:S04]  /*02d0*/  LDG.E.64.CONSTANT R20, desc[UR16][R10.64+-0x8] ;  /* 0xfffff8100a147981 */ /* 0x000f28000c1e9b00 */
[----:B------:R-:W4:Y:S01]  /*02e0*/  LDG.E.64.CONSTANT R24, desc[UR16][R4.64+-0x10] ;  /* 0xfffff01004187981 */ /* 0x000f22000c1e9b00 */
[----:B--2--5:R-:W-:-:S02]  /*02f0*/  DADD R16, R8, -R16 ;  /* 0x0000000008107229 */ /* 0x024fc40000000810 */
[----:B---3--:R-:W-:-:S06]  /*0300*/  DADD R14, R6, -R14 ;  /* 0x00000000060e7229 */ /* 0x008fcc000000080e */
[----:B------:R-:W-:Y:S02]  /*0310*/  DMUL R18, R16, R16 ;  /* 0x0000001010127228 */ /* 0x000fe40000000000 */
[----:B------:R-:W2:Y:S06]  /*0320*/  LDG.E.64.CONSTANT R16, desc[UR16][R4.64+-0x18] ;  /* 0xffffe81004107981 */ /* 0x000eac000c1e9b00 */
[----:B------:R-:W-:Y:S01]  /*0330*/  DFMA R18, R14, R14, R18 ;  /* 0x0000000e0e12722b */ /* 0x000fe20000000012 */
[----:B------:R-:W3:Y:S07]  /*0340*/  LDG.E.64.CONSTANT R14, desc[UR16][R10.64+-0x10] ;  /* 0xfffff0100a0e7981 */ /* 0x000eee000c1e9b00 */
[----:B------:R-:W-:-:S06]  /*0350*/  DSETP.GEU.AND P3, PT, R18, R12, PT ;  /* 0x0000000c1200722a */ /* 0x000fcc0003f6e000 */
[----:B------:R-:W-:Y:S02]  /*0360*/  FSEL R12, R18, R12, !P3 ;  /* 0x0000000c120c7208 */ /* 0x000fe40005800000 */
[----:B------:R-:W-:Y:S02]  /*0370*/  FSEL R13, R19, R13, !P3 ;  /* 0x0000000d130d7208 */ /* 0x000fe40005800000 */
[----:B------:R-:W3:Y:S01]  /*0380*/  LDG.E.64.CONSTANT R18, desc[UR16][R4.64+-0x8] ;  /* 0xfffff81004127981 */ /* 0x000ee2000c1e9b00 */
[----:B----4-:R-:W-:-:S08]  /*0390*/  DADD R22, R8, -R22 ;  /* 0x0000000008167229 */ /* 0x010fd00000000816 */
[----:B------:R-:W-:Y:S02]  /*03a0*/  DMUL R22, R22, R22 ;  /* 0x0000001616167228 */ /* 0x000fe40000000000 */
[----:B------:R-:W-:Y:S02]  /*03b0*/  DADD R20, R8, -R20 ;  /* 0x0000000008147229 */ /* 0x000fe40000000814 */
[----:B------:R-:W-:-:S06]  /*03c0*/  DADD R24, R6, -R24 ;  /* 0x0000000006187229 */ /* 0x000fcc0000000818 */
[----:B------:R-:W-:Y:S02]  /*03d0*/  DMUL R20, R20, R20 ;  /* 0x0000001414147228 */ /* 0x000fe40000000000 */
[----:B--2---:R-:W-:Y:S02]  /*03e0*/  DADD R16, R6, -R16 ;  /* 0x0000000006107229 */ /* 0x004fe40000000810 */
[----:B---3--:R-:W-:-:S06]  /*03f0*/  DADD R14, R8, -R14 ;  /* 0x00000000080e7229 */ /* 0x008fcc000000080e */
[----:B------:R-:W-:Y:S02]  /*0400*/  DFMA R22, R16, R16, R22 ;  /* 0x000000101016722b */ /* 0x000fe40000000016 */
[----:B------:R-:W2:Y:S01]  /*0410*/  LDG.E.64.CONSTANT R16, desc[UR16][R10.64] ;  /* 0x000000100a107981 */ /* 0x000ea2000c1e9b00 */
[----:B------:R-:W-:-:S05]  /*0420*/  DMUL R14, R14, R14 ;  /* 0x0000000e0e0e7228 */ /* 0x000fca0000000000 */
[----:B------:R-:W-:Y:S02]  /*0430*/  DSETP.GEU.AND P4, PT, R22, R12, PT ;  /* 0x0000000c1600722a */ /* 0x000fe40003f8e000 */
[----:B------:R-:W-:-:S04]  /*0440*/  DADD R18, R6, -R18 ;  /* 0x0000000006127229 */ /* 0x000fc80000000812 */
[----:B------:R-:W-:Y:S01]  /*0450*/  FSEL R12, R22, R12, !P4 ;  /* 0x0000000c160c7208 */ /* 0x000fe20006000000 */
[----:B------:R-:W-:Y:S01]  /*0460*/  DFMA R24, R24, R24, R14 ;  /* 0x000000181818722b */ /* 0x000fe2000000000e */
[----:B------:R-:W-:Y:S01]  /*0470*/  FSEL R13, R23, R13, !P4 ;  /* 0x0000000d170d7208 */ /* 0x000fe20006000000 */
[----:B------:R-:W3:Y:S04]  /*0480*/  LDG.E.64.CONSTANT R14, desc[UR16][R10.64+0x8] ;  /* 0x000008100a0e7981 */ /* 0x000ee8000c1e9b00 */
[----:B------:R-:W4:Y:S01]  /*0490*/  LDG.E.64.CONSTANT R22, desc[UR16][R4.64] ;  /* 0x0000001004167981 */ /* 0x000f22000c1e9b00 */
[----:B------:R-:W-:-:S03]  /*04a0*/  DFMA R20, R18, R18, R20 ;  /* 0x000000121214722b */ /* 0x000fc60000000014 */
[----:B------:R-:W4:Y:S01]  /*04b0*/  LDG.E.64.CONSTANT R18, desc[UR16][R4.64+0x8] ;  /* 0x0000081004127981 */ /* 0x000f22000c1e9b00 */
[----:B------:R-:W-:-:S06]  /*04c0*/  DSETP.GEU.AND P5, PT, R24, R12, PT ;  /* 0x0000000c1800722a */ /* 0x000fcc0003fae000 */
[----:B------:R-:W-:Y:S02]  /*04d0*/  FSEL R12, R24, R12, !P5 ;  /* 0x0000000c180c7208 */ /* 0x000fe40006800000 */
[----:B------:R-:W-:Y:S02]  /*04e0*/  FSEL R13, R25, R13, !P5 ;  /* 0x0000000d190d7208 */ /* 0x000fe40006800000 */
[----:B------:R-:W4:Y:S04]  /*04f0*/  LDG.E.64.CONSTANT R24, desc[UR16][R10.64+0x10] ;  /* 0x000010100a187981 */ /* 0x000f28000c1e9b00 */
[----:B------:R-:W-:-:S06]  /*0500*/  DSETP.GEU.AND P6, PT, R20, R12, PT ;  /* 0x0000000c1400722a */ /* 0x000fcc0003fce000 */
[----:B------:R-:W-:Y:S02]  /*0510*/  FSEL R12, R20, R12, !P6 ;  /* 0x0000000c140c7208 */ /* 0x000fe40007000000 */
[----:B------:R-:W-:Y:S02]  /*0520*/  FSEL R13, R21, R13, !P6 ;  /* 0x0000000d150d7208 */ /* 0x000fe40007000000 */
[----:B------:R-:W4:Y:S01]  /*0530*/  LDG.E.64.CONSTANT R20, desc[UR16][R4.64+0x10] ;  /* 0x0000101004147981 */ /* 0x000f22000c1e9b00 */
[----:B--2---:R-:W-:-:S08]  /*0540*/  DADD R16, R8, -R16 ;  /* 0x0000000008107229 */ /* 0x004fd00000000810 */
[----:B------:R-:W-:Y:S02]  /*0550*/  DMUL R16, R16, R16 ;  /* 0x0000001010107228 */ /* 0x000fe40000000000 */
[----:B---3--:R-:W-:Y:S02]  /*0560*/  DADD R14, R8, -R14 ;  /* 0x00000000080e7229 */ /* 0x008fe4000000080e */
[C---:B----4-:R-:W-:Y:S02]  /*0570*/  DADD R22, R6.reuse, -R22 ;  /* 0x0000000006167229 */ /* 0x050fe40000000816 */
[----:B------:R-:W-:-:S04]  /*0580*/  DADD R18, R6, -R18 ;  /* 0x0000000006127229 */ /* 0x000fc80000000812 */
[----:B------:R-:W-:Y:S02]  /*0590*/  DMUL R14, R14, R14 ;  /* 0x0000000e0e0e7228 */ /* 0x000fe40000000000 */
[----:B------:R-:W-:Y:S01]  /*05a0*/  DFMA R22, R22, R22, R16 ;  /* 0x000000161616722b */ /* 0x000fe20000000010 */
[----:B------:R-:W2:Y:S05]  /*05b0*/  LDG.E.64.CONSTANT R16, desc[UR16][R10.64+0x18] ;  /* 0x000018100a107981 */ /* 0x000eaa000c1e9b00 */
[----:B------:R-:W-:Y:S01]  /*05c0*/  DFMA R14, R18, R18, R14 ;  /* 0x00000012120e722b */ /* 0x000fe2000000000e */
[----:B------:R0:W3:Y:S01]  /*05d0*/  LDG.E.64.CONSTANT R18, desc[UR16][R4.64+0x18] ;  /* 0x0000181004127981 */ /* 0x0000e2000c1e9b00 */
[----:B------:R-:W-:-:S02]  /*05e0*/  DSETP.GEU.AND P2, PT, R22, R12, PT ;  /* 0x0000000c1600722a */ /* 0x000fc40003f4e000 */
[----:B------:R-:W-:-:S04]  /*05f0*/  DADD R24, R8, -R24 ;  /* 0x0000000008187229 */ /* 0x000fc80000000818 */
[----:B------:R-:W-:Y:S02]  /*0600*/  FSEL R12, R22, R12, !P2 ;  /* 0x0000000c160c7208 */ /* 0x000fe40005000000 */
[----:B------:R-:W-:Y:S02]  /*0610*/  FSEL R13, R23, R13, !P2 ;  /* 0x0000000d170d7208 */ /* 0x000fe40005000000 */
[----:B------:R-:W-:Y:S02]  /*0620*/  DMUL R24, R24, R24 ;  /* 0x0000001818187228 */ /* 0x000fe40000000000 */
[----:B------:R-:W-:Y:S02]  /*0630*/  DADD R20, R6, -R20 ;  /* 0x0000000006147229 */ /* 0x000fe40000000814 */
[----:B------:R-:W-:-:S06]  /*0640*/  DSETP.GEU.AND P1, PT, R14, R12, PT ;  /* 0x0000000c0e00722a */ /* 0x000fcc0003f2e000 */
[----:B------:R-:W-:Y:S01]  /*0650*/  DFMA R24, R20, R20, R24 ;  /* 0x000000141418722b */ /* 0x000fe20000000018 */
[----:B------:R-:W-:Y:S02]  /*0660*/  FSEL R12, R14, R12, !P1 ;  /* 0x0000000c0e0c7208 */ /* 0x000fe40004800000 */
[----:B------:R-:W-:-:S06]  /*0670*/  FSEL R13, R15, R13, !P1 ;  /* 0x0000000d0f0d7208 */ /* 0x000fcc0004800000 */
[----:B------:R-:W-:Y:S01]  /*0680*/  DSETP.GEU.AND P0, PT, R24, R12, PT ;  /* 0x0000000c1800722a */ /* 0x000fe20003f0e000 */
[----:B------:R-:W-:-:S05]  /*0690*/  SEL R3, R26, R3, !P3 ;  /* 0x000000031a037207 */ /* 0x000fca0005800000 */
[----:B------:R-:W-:Y:S02]  /*06a0*/  FSEL R12, R24, R12, !P0 ;  /* 0x0000000c180c7208 */ /* 0x000fe40004000000 */
[----:B------:R-:W-:Y:S01]  /*06b0*/  FSEL R13, R25, R13, !P0 ;  /* 0x0000000d190d7208 */ /* 0x000fe20004000000 */
[C---:B------:R-:W-:Y:S01]  /*06c0*/  @!P4 VIADD R3, R26.reuse, 0x1 ;  /* 0x000000011a03c836 */ /* 0x040fe20000000000 */
[C---:B------:R-:W-:Y:S01]  /*06d0*/  @!P5 IADD3 R3, PT, PT, R26.reuse, 0x2, RZ ;  /* 0x000000021a03d810 */ /* 0x040fe20007ffe0ff */
[C---:B------:R-:W-:Y:S02]  /*06e0*/  @!P6 VIADD R3, R26.reuse, 0x3 ;  /* 0x000000031a03e836 */ /* 0x040fe40000000000 */
[C---:B------:R-:W-:Y:S02]  /*06f0*/  @!P2 VIADD R3, R26.reuse, 0x4 ;  /* 0x000000041a03a836 */ /* 0x040fe40000000000 */
[C---:B------:R-:W-:Y:S02]  /*0700*/  @!P1 VIADD R3, R26.reuse, 0x5 ;  /* 0x000000051a039836 */ /* 0x040fe40000000000 */
[----:B------:R-:W-:Y:S01]  /*0710*/  @!P0 VIADD R3, R26, 0x6 ;  /* 0x000000061a038836 */ /* 0x000fe20000000000 */
[----:B0-----:R-:W-:-:S02]  /*0720*/  IADD3 R4, P1, PT, R4, 0x40, RZ ;  /* 0x0000004004047810 */ /* 0x001fc40007f3e0ff */
[----:B------:R-:W-:-:S03]  /*0730*/  IADD3 R10, P2, PT, R10, 0x40, RZ ;  /* 0x000000400a0a7810 */ /* 0x000fc60007f5e0ff */
[----:B------:R-:W-:Y:S02]  /*0740*/  IMAD.X R5, RZ, RZ, R5, P1 ;  /* 0x000000ffff057224 */ /* 0x000fe400008e0605 */
[----:B------:R-:W-:Y:S01]  /*0750*/  IMAD.X R11, RZ, RZ, R11, P2 ;  /* 0x000000ffff0b7224 */ /* 0x000fe200010e060b */
[----:B--2---:R-:W-:Y:S02]  /*0760*/  DADD R16, R8, -R16 ;  /* 0x0000000008107229 */ /* 0x004fe40000000810 */
[----:B---3--:R-:W-:-:S06]  /*0770*/  DADD R18, R6, -R18 ;  /* 0x0000000006127229 */ /* 0x008fcc0000000812 */
[----:B------:R-:W-:-:S08]  /*0780*/  DMUL R14, R16, R16 ;  /* 0x00000010100e7228 */ /* 0x000fd00000000000 */
[----:B------:R-:W-:-:S08]  /*0790*/  DFMA R14, R18, R18, R14 ;  /* 0x00000012120e722b */ /* 0x000fd0000000000e */
[----:B------:R-:W-:-:S14]  /*07a0*/  DSETP.GEU.AND P3, PT, R14, R12, PT ;  /* 0x0000000c0e00722a */ /* 0x000fdc0003f6e000 */
[C---:B------:R-:W-:Y:S01]  /*07b0*/  @!P3 IADD3 R3, PT, PT, R26.reuse, 0x7, RZ ;  /* 0x000000071a03b810 */ /* 0x040fe20007ffe0ff */
[----:B------:R-:W-:-:S05]  /*07c0*/  VIADD R26, R26, 0x8 ;  /* 0x000000081a1a7836 */ /* 0x000fca0000000000 */
[----:B------:R-:W-:Y:S02]  /*07d0*/  ISETP.NE.AND P0, PT, R26, R2, PT ;  /* 0x000000021a00720c */ /* 0x000fe40003f05270 */
[----:B------:R-:W-:Y:S02]  /*07e0*/  FSEL R12, R14, R12, !P3 ;  /* 0x0000000c0e0c7208 */ /* 0x000fe40005800000 */
[----:B------:R-:W-:-:S09]  /*07f0*/  FSEL R13, R15, R13, !P3 ;  /* 0x0000000d0f0d7208 */ /* 0x000fd20005800000 */
[----:B------:R-:W-:Y:S05]  /*0800*/  @P0 BRA `(.L_x_13) ;  /* 0xfffffff800a40947 */ /* 0x000fea000383ffff */
.L_x_12:
[----:B------:R-:W-:Y:S05]  /*0810*/  BRA.U !UP0, `(.L_x_11) ;  /* 0x0000000508707547 */ /* 0x000fea000b800000 */
[----:B------:R-:W-:Y:S02]  /*0820*/  UISETP.GE.U32.AND UP0, UPT, UR9, 0x4, UPT ;  /* 0x000000040900788c */ /* 0x000fe4000bf06070 */
[----:B------:R-:W-:-:S04]  /*0830*/  ULOP3.LUT UR5, UR8, 0x3, URZ, 0xc0, !UPT ;  /* 0x0000000308057892 */ /* 0x000fc8000f8ec0ff */
[----:B------:R-:W-:-:S03]  /*0840*/  UISETP.NE.AND UP1, UPT, UR5, URZ, UPT ;  /* 0x000000ff0500728c */ /* 0x000fc6000bf25270 */
[----:B------:R-:W-:Y:S08]  /*0850*/  BRA.U !UP0, `(.L_x_14) ;  /* 0x0000000108b47547 */ /* 0x000ff0000b800000 */
[----:B------:R-:W0:Y:S08]  /*0860*/  LDC.64 R28, c[0x0][0x3a8] ;  /* 0x0000ea00ff1c7b82 */ /* 0x000e300000000a00 */
[----:B------:R-:W1:Y:S01]  /*0870*/  LDC.64 R26, c[0x0][0x3a0] ;  /* 0x0000e800ff1a7b82 */ /* 0x000e620000000a00 */
[----:B0-----:R-:W-:-:S05]  /*0880*/  IMAD.WIDE.U32 R28, R2, 0x8, R28 ;  /* 0x00000008021c7825 */ /* 0x001fca00078e001c */
[----:B------:R-:W2:Y:S01]  /*0890*/  LDG.E.64.CONSTANT R24, desc[UR16][R28.64] ;  /* 0x000000101c187981 */ /* 0x000ea2000c1e9b00 */
[----:B-1----:R-:W-:-:S03]  /*08a0*/  IMAD.WIDE.U32 R26, R2, 0x8, R26 ;  /* 0x00000008021a7825 */ /* 0x002fc600078e001a */
[----:B------:R-:W3:Y:S04]  /*08b0*/  LDG.E.64.CONSTANT R22, desc[UR16][R28.64+0x8] ;  /* 0x000008101c167981 */ /* 0x000ee8000c1e9b00 */
[----:B------:R-:W4:Y:S04]  /*08c0*/  LDG.E.64.CONSTANT R20, desc[UR16][R26.64] ;  /* 0x000000101a147981 */ /* 0x000f28000c1e9b00 */
[----:B------:R-:W4:Y:S04]  /*08d0*/  LDG.E.64.CONSTANT R4, desc[UR16][R26.64+0x8] ;  /* 0x000008101a047981 */ /* 0x000f28000c1e9b00 */
[----:B------:R-:W4:Y:S04]  /*08e0*/  LDG.E.64.CONSTANT R16, desc[UR16][R28.64+0x10] ;  /* 0x000010101c107981 */ /* 0x000f28000c1e9b00 */
[----:B------:R-:W4:Y:S04]  /*08f0*/  LDG.E.64.CONSTANT R18, desc[UR16][R26.64+0x10] ;  /* 0x000010101a127981 */ /* 0x000f28000c1e9b00 */
[----:B------:R-:W4:Y:S04]  /*0900*/  LDG.E.64.CONSTANT R10, desc[UR16][R28.64+0x18] ;  /* 0x000018101c0a7981 */ /* 0x000f28000c1e9b00 */
[----:B------:R-:W4:Y:S01]  /*0910*/  LDG.E.64.CONSTANT R14, desc[UR16][R26.64+0x18] ;  /* 0x000018101a0e7981 */ /* 0x000f22000c1e9b00 */
[----:B--2--5:R-:W-:-:S02]  /*0920*/  DADD R24, R8, -R24 ;  /* 0x0000000008187229 */ /* 0x024fc40000000818 */
[----:B---3--:R-:W-:Y:S02]  /*0930*/  DADD R22, R8, -R22 ;  /* 0x0000000008167229 */ /* 0x008fe40000000816 */
[----:B----4-:R-:W-:-:S04]  /*0940*/  DADD R20, R6, -R20 ;  /* 0x0000000006147229 */ /* 0x010fc80000000814 */
[----:B------:R-:W-:Y:S02]  /*0950*/  DMUL R24, R24, R24 ;  /* 0x0000001818187228 */ /* 0x000fe40000000000 */
[----:B------:R-:W-:Y:S02]  /*0960*/  DADD R4, R6, -R4 ;  /* 0x0000000006047229 */ /* 0x000fe40000000804 */
[----:B------:R-:W-:-:S04]  /*0970*/  DMUL R22, R22, R22 ;  /* 0x0000001616167228 */ /* 0x000fc80000000000 */
[----:B------:R-:W-:Y:S02]  /*0980*/  DFMA R24, R20, R20, R24 ;  /* 0x000000141418722b */ /* 0x000fe40000000018 */
[----:B------:R-:W-:Y:S02]  /*0990*/  DADD R16, R8, -R16 ;  /* 0x0000000008107229 */ /* 0x000fe40000000810 */
[----:B------:R-:W-:-:S04]  /*09a0*/  DFMA R4, R4, R4, R22 ;  /* 0x000000040404722b */ /* 0x000fc80000000016 */
[----:B------:R-:W-:Y:S02]  /*09b0*/  DSETP.GEU.AND P0, PT, R24, R12, PT ;  /* 0x0000000c1800722a */ /* 0x000fe40003f0e000 */
[----:B------:R-:W-:Y:S02]  /*09c0*/  DADD R18, R6, -R18 ;  /* 0x0000000006127229 */ /* 0x000fe40000000812 */
[----:B------:R-:W-:Y:S02]  /*09d0*/  DMUL R16, R16, R16 ;  /* 0x0000001010107228 */ /* 0x000fe40000000000 */
[----:B------:R-:W-:Y:S02]  /*09e0*/  FSEL R12, R24, R12, !P0 ;  /* 0x0000000c180c7208 */ /* 0x000fe40004000000 */
[----:B------:R-:W-:Y:S01]  /*09f0*/  FSEL R13, R25, R13, !P0 ;  /* 0x0000000d190d7208 */ /* 0x000fe20004000000 */
[----:B------:R-:W-:-:S05]  /*0a00*/  DADD R10, R8, -R10 ;  /* 0x00000000080a7229 */ /* 0x000fca000000080a */
[----:B------:R-:W-:Y:S02]  /*0a10*/  DSETP.GEU.AND P1, PT, R4, R12, PT ;  /* 0x0000000c0400722a */ /* 0x000fe40003f2e000 */
[----:B------:R-:W-:Y:S02]  /*0a20*/  DFMA R16, R18, R18, R16 ;  /* 0x000000121210722b */ /* 0x000fe40000000010 */
[----:B------:R-:W-:Y:S02]  /*0a30*/  DADD R14, R6, -R14 ;  /* 0x00000000060e7229 */ /* 0x000fe4000000080e */
[----:B------:R-:W-:Y:S02]  /*0a40*/  FSEL R4, R4, R12, !P1 ;  /* 0x0000000c04047208 */ /* 0x000fe40004800000 */
[----:B------:R-:W-:Y:S01]  /*0a50*/  FSEL R5, R5, R13, !P1 ;  /* 0x0000000d05057208 */ /* 0x000fe20004800000 */
[----:B------:R-:W-:-:S05]  /*0a60*/  DMUL R10, R10, R10 ;  /* 0x0000000a0a0a7228 */ /* 0x000fca0000000000 */
[----:B------:R-:W-:-:S03]  /*0a70*/  DSETP.GEU.AND P2, PT, R16, R4, PT ;  /* 0x000000041000722a */ /* 0x000fc60003f4e000 */
[----:B------:R-:W-:-:S03]  /*0a80*/  DFMA R10, R14, R14, R10 ;  /* 0x0000000e0e0a722b */ /* 0x000fc6000000000a */
[----:B------:R-:W-:Y:S02]  /*0a90*/  FSEL R4, R16, R4, !P2 ;  /* 0x0000000410047208 */ /* 0x000fe40005000000 */
[----:B------:R-:W-:-:S06]  /*0aa0*/  FSEL R5, R17, R5, !P2 ;  /* 0x0000000511057208 */ /* 0x000fcc0005000000 */
[----:B------:R-:W-:Y:S01]  /*0ab0*/  DSETP.GEU.AND P3, PT, R10, R4, PT ;  /* 0x000000040a00722a */ /* 0x000fe20003f6e000 */
[C---:B------:R-:W-:Y:S02]  /*0ac0*/  SEL R3, R2.reuse, R3, !P0 ;  /* 0x0000000302037207 */ /* 0x040fe40004000000 */
[C---:B------:R-:W-:Y:S01]  /*0ad0*/  @!P1 IADD3 R3, PT, PT, R2.reuse, 0x1, RZ ;  /* 0x0000000102039810 */ /* 0x040fe20007ffe0ff */
[----:B------:R-:W-:Y:S02]  /*0ae0*/  @!P2 VIADD R3, R2, 0x2 ;  /* 0x000000020203a836 */ /* 0x000fe40000000000 */
[----:B------:R-:W-:Y:S02]  /*0af0*/  FSEL R12, R10, R4, !P3 ;  /* 0x000000040a0c7208 */ /* 0x000fe40005800000 */
[----:B------:R-:W-:-:S06]  /*0b00*/  FSEL R13, R11, R5, !P3 ;  /* 0x000000050b0d7208 */ /* 0x000fcc0005800000 */
[C---:B------:R-:W-:Y:S02]  /*0b10*/  @!P3 VIADD R3, R2.reuse, 0x3 ;  /* 0x000000030203b836 */ /* 0x040fe40000000000 */
[----:B------:R-:W-:-:S07]  /*0b20*/  VIADD R2, R2, 0x4 ;  /* 0x0000000402027836 */ /* 0x000fce0000000000 */
.L_x_14:
[----:B------:R-:W-:Y:S05]  /*0b30*/  BRA.U !UP1, `(.L_x_11) ;  /* 0x0000000109a87547 */ /* 0x000fea000b800000 */
[----:B------:R-:W-:Y:S02]  /*0b40*/  UISETP.NE.AND UP0, UPT, UR5, 0x1, UPT ;  /* 0x000000010500788c */ /* 0x000fe4000bf05270 */
[----:B------:R-:W-:-:S04]  /*0b50*/  ULOP3.LUT UR4, UR8, 0x1, URZ, 0xc0, !UPT ;  /* 0x0000000108047892 */ /* 0x000fc8000f8ec0ff */
[----:B------:R-:W-:-:S03]  /*0b60*/  UISETP.NE.U32.AND UP1, UPT, UR4, 0x1, UPT ;  /* 0x000000010400788c */ /* 0x000fc6000bf25070 */
        /* <DEDUP_REMOVED lines=8> */
[----:B------:R-:W4:Y:S01]  /*0bf0*/  LDG.E.64.CONSTANT R4, desc[UR16][R10.64+0x8] ;  /* 0x000008100a047981 */ /* 0x000f22000c1e9b00 */
[C---:B--2--5:R-:W-:Y:S02]  /*0c00*/  DADD R18, R8.reuse, -R18 ;  /* 0x0000000008127229 */ /* 0x064fe40000000812 */
[----:B---3--:R-:W-:-:S02]  /*0c10*/  DADD R20, R8, -R20 ;  /* 0x0000000008147229 */ /* 0x008fc40000000814 */
[----:B----4-:R-:W-:-:S04]  /*0c20*/  DADD R14, R6, -R14 ;  /* 0x00000000060e7229 */ /* 0x010fc8000000080e */
[----:B------:R-:W-:Y:S02]  /*0c30*/  DMUL R18, R18, R18 ;  /* 0x0000001212127228 */ /* 0x000fe40000000000 */
[----:B------:R-:W-:Y:S02]  /*0c40*/  DADD R4, R6, -R4 ;  /* 0x0000000006047229 */ /* 0x000fe40000000804 */
[----:B------:R-:W-:-:S04]  /*0c50*/  DMUL R20, R20, R20 ;  /* 0x0000001414147228 */ /* 0x000fc80000000000 */
[----:B------:R-:W-:-:S04]  /*0c60*/  DFMA R18, R14, R14, R18 ;  /* 0x0000000e0e12722b */ /* 0x000fc80000000012 */
[----:B------:R-:W-:-:S04]  /*0c70*/  DFMA R20, R4, R4, R20 ;  /* 0x000000040414722b */ /* 0x000fc80000000014 */
[----:B------:R-:W-:-:S06]  /*0c80*/  DSETP.GEU.AND P0, PT, R18, R12, PT ;  /* 0x0000000c1200722a */ /* 0x000fcc0003f0e000 */
[----:B------:R-:W-:Y:S02]  /*0c90*/  FSEL R4, R18, R12, !P0 ;  /* 0x0000000c12047208 */ /* 0x000fe40004000000 */
[----:B------:R-:W-:-:S06]  /*0ca0*/  FSEL R5, R19, R13, !P0 ;  /* 0x0000000d13057208 */ /* 0x000fcc0004000000 */
[----:B------:R-:W-:Y:S01]  /*0cb0*/  DSETP.GEU.AND P1, PT, R20, R4, PT ;  /* 0x000000041400722a */ /* 0x000fe20003f2e000 */
[----:B------:R-:W-:-:S05]  /*0cc0*/  SEL R3, R2, R3, !P0 ;  /* 0x0000000302037207 */ /* 0x000fca0004000000 */
[----:B------:R-:W-:Y:S02]  /*0cd0*/  FSEL R12, R20, R4, !P1 ;  /* 0x00000004140c7208 */ /* 0x000fe40004800000 */
[----:B------:R-:W-:-:S06]  /*0ce0*/  FSEL R13, R21, R5, !P1 ;  /* 0x00000005150d7208 */ /* 0x000fcc0004800000 */
[C---:B------:R-:W-:Y:S01]  /*0cf0*/  @!P1 IADD3 R3, PT, PT, R2.reuse, 0x1, RZ ;  /* 0x0000000102039810 */ /* 0x040fe20007ffe0ff */
[----:B------:R-:W-:-:S07]  /*0d00*/  VIADD R2, R2, 0x2 ;  /* 0x0000000202027836 */ /* 0x000fce0000000000 */
.L_x_15:
[----:B------:R-:W-:Y:S05]  /*0d10*/  BRA.U UP1, `(.L_x_11) ;  /* 0x0000000101307547 */ /* 0x000fea000b800000 */
[----:B------:R-:W0:Y:S08]  /*0d20*/  LDC.64 R10, c[0x0][0x3a8] ;  /* 0x0000ea00ff0a7b82 */ /* 0x000e300000000a00 */
[----:B------:R-:W1:Y:S01]  /*0d30*/  LDC.64 R4, c[0x0][0x3a0] ;  /* 0x0000e800ff047b82 */ /* 0x000e620000000a00 */
[----:B0-----:R-:W-:-:S06]  /*0d40*/  IMAD.WIDE.U32 R10, R2, 0x8, R10 ;  /* 0x00000008020a7825 */ /* 0x001fcc00078e000a */
[----:B------:R-:W2:Y:S01]  /*0d50*/  LDG.E.64.CONSTANT R10, desc[UR16][R10.64] ;  /* 0x000000100a0a7981 */ /* 0x000ea2000c1e9b00 */
[----:B-1----:R-:W-:-:S06]  /*0d60*/  IMAD.WIDE.U32 R4, R2, 0x8, R4 ;  /* 0x0000000802047825 */ /* 0x002fcc00078e0004 */
[----:B------:R-:W3:Y:S01]  /*0d70*/  LDG.E.64.CONSTANT R4, desc[UR16][R4.64] ;  /* 0x0000001004047981 */ /* 0x000ee2000c1e9b00 */
[----:B--2--5:R-:W-:Y:S02]  /*0d80*/  DADD R8, R8, -R10 ;  /* 0x0000000008087229 */ /* 0x024fe4000000080a */
[----:B---3--:R-:W-:-:S06]  /*0d90*/  DADD R6, R6, -R4 ;  /* 0x0000000006067229 */ /* 0x008fcc0000000804 */
[----:B------:R-:W-:-:S08]  /*0da0*/  DMUL R8, R8, R8 ;  /* 0x0000000808087228 */ /* 0x000fd00000000000 */
[----:B------:R-:W-:-:S08]  /*0db0*/  DFMA R8, R6, R6, R8 ;  /* 0x000000060608722b */ /* 0x000fd00000000008 */
[----:B------:R-:W-:-:S06]  /*0dc0*/  DSETP.GEU.AND P0, PT, R8, R12, PT ;  /* 0x0000000c0800722a */ /* 0x000fcc0003f0e000 */
[----:B------:R-:W-:-:S08]  /*0dd0*/  SEL R3, R2, R3, !P0 ;  /* 0x0000000302037207 */ /* 0x000fd00004000000 */
.L_x_11:
[----:B------:R-:W0:Y:S08]  /*0de0*/  LDC.64 R4, c[0x0][0x398] ;  /* 0x0000e600ff047b82 */ /* 0x000e300000000a00 */
[----:B-----5:R-:W1:Y:S08]  /*0df0*/  LDC.64 R6, c[0x0][0x388] ;  /* 0x0000e200ff067b82 */ /* 0x020e700000000a00 */
[----:B------:R-:W2:Y:S01]  /*0e00*/  LDC.64 R8, c[0x0][0x390] ;  /* 0x0000e400ff087b82 */ /* 0x000ea20000000a00 */
[----:B0-----:R-:W-:-:S07]  /*0e10*/  IMAD.WIDE R4, R0, 0x4, R4 ;  /* 0x0000000400047825 */ /* 0x001fce00078e0204 */
[----:B------:R-:W0:Y:S01]  /*0e20*/  LDC.64 R10, c[0x0][0x3c0] ;  /* 0x0000f000ff0a7b82 */ /* 0x000e220000000a00 */
[----:B------:R-:W3:Y:S01]  /*0e30*/  LDG.E R2, desc[UR16][R4.64] ;  /* 0x0000001004027981 */ /* 0x000ee2000c1e1900 */
[----:B-1----:R-:W-:-:S06]  /*0e40*/  IMAD.WIDE R14, R0, 0x8, R6 ;  /* 0x00000008000e7825 */ /* 0x002fcc00078e0206 */
[----:B------:R-:W1:Y:S01]  /*0e50*/  LDC.64 R12, c[0x0][0x3b0] ;  /* 0x0000ec00ff0c7b82 */ /* 0x000e620000000a00 */
[----:B------:R-:W4:Y:S01]  /*0e60*/  LDG.E.64.CONSTANT R14, desc[UR16][R14.64] ;  /* 0x000000100e0e7981 */ /* 0x000f22000c1e9b00 */
[----:B--2---:R-:W-:-:S06]  /*0e70*/  IMAD.WIDE R16, R0, 0x8, R8 ;  /* 0x0000000800107825 */ /* 0x004fcc00078e0208 */
[----:B------:R-:W2:Y:S01]  /*0e80*/  LDC.64 R8, c[0x0][0x3b8] ;  /* 0x0000ee00ff087b82 */ /* 0x000ea20000000a00 */
[----:B------:R-:W4:Y:S01]  /*0e90*/  LDG.E.64.CONSTANT R16, desc[UR16][R16.64] ;  /* 0x0000001010107981 */ /* 0x000f22000c1e9b00 */
[----:B------:R-:W-:Y:S02]  /*0ea0*/  IMAD.MOV.U32 R19, RZ, RZ, 0x1 ;  /* 0x00000001ff137424 */ /* 0x000fe400078e00ff */
[----:B0-----:R-:W-:-:S04]  /*0eb0*/  IMAD.WIDE R10, R3, 0x8, R10 ;  /* 0x00000008030a7825 */ /* 0x001fc800078e020a */
[----:B-1----:R-:W-:-:S04]  /*0ec0*/  IMAD.WIDE R12, R3, 0x4, R12 ;  /* 0x00000004030c7825 */ /* 0x002fc800078e020c */
[C---:B--2---:R-:W-:Y:S01]  /*0ed0*/  IMAD.WIDE R8, R3.reuse, 0x8, R8 ;  /* 0x0000000803087825 */ /* 0x044fe200078e0208 */
[----:B---3--:R-:W-:-:S13]  /*0ee0*/  ISETP.NE.AND P0, PT, R3, R2, PT ;  /* 0x000000020300720c */ /* 0x008fda0003f05270 */
[----:B------:R-:W0:Y:S02]  /*0ef0*/  @P0 LDC.64 R6, c[0x4][RZ] ;  /* 0x01000000ff060b82 */ /* 0x000e240000000a00 */
[----:B0-----:R-:W-:Y:S04]  /*0f00*/  @P0 STG.E desc[UR16][R6.64], R19 ;  /* 0x0000001306000986 */ /* 0x001fe8000c101910 */
[----:B------:R-:W-:Y:S04]  /*0f10*/  STG.E desc[UR16][R4.64], R3 ;  /* 0x0000000304007986 */ /* 0x000fe8000c101910 */
[----:B----4-:R-:W-:Y:S04]  /*0f20*/  REDG.E.ADD.F64.RN.STRONG.GPU desc[UR16][R8.64], R14 ;  /* 0x0000000e080079a6 */ /* 0x010fe8000c12ff10 */
[----:B------:R-:W-:Y:S04]  /*0f30*/  REDG.E.ADD.F64.RN.STRONG.GPU desc[UR16][R10.64], R16 ;  /* 0x000000100a0079a6 */ /* 0x000fe8000c12ff10 */
[----:B------:R-:W-:Y:S01]  /*0f40*/  REDG.E.ADD.STRONG.GPU desc[UR16][R12.64], R19 ;  /* 0x000000130c00798e */ /* 0x000fe2000c12e110 */
[----:B------:R-:W-:Y:S05]  /*0f50*/  EXIT ;  /* 0x000000000000794d */ /* 0x000fea0003800000 */
.L_x_16:
        /* <DEDUP_REMOVED lines=10> */
.L_x_20:


//--------------------- .nv.shared.reserved.0     --------------------------
	.section	.nv.shared.reserved.0,"aw",@nobits
	.weak		__nv_reservedSMEM_offset_0_alias
	.size		__nv_reservedSMEM_offset_0_alias, 0, 64
	.other		__nv_reservedSMEM_offset_0_alias,@"STO_CUDA_RESERVED_SHARED STV_DEFAULT"
__nv_reservedSMEM_offset_0_alias:
	.zero		0
	.zero		64


//--------------------- .nv.global                --------------------------
	.section	.nv.global,"aw",@nobits
	.align	4
.nv.global:
	.type		assignment_changed,@object
	.size		assignment_changed,(.L_0 - assignment_changed)
	.other		assignment_changed,@"STV_DEFAULT STO_CUDA_MANAGED"
assignment_changed:
	.zero		4
.L_0:


//--------------------- .nv.constant0._Z18zero_centroid_valsiPdS_Pi --------------------------
	.section	.nv.constant0._Z18zero_centroid_valsiPdS_Pi,"a",@progbits
	.sectionflags	@""
	.align	4
.nv.constant0._Z18zero_centroid_valsiPdS_Pi:
	.zero		928


//--------------------- .nv.constant0._Z15update_clustersiiPdS_S_S_Pi --------------------------
	.section	.nv.constant0._Z15update_clustersiiPdS_S_S_Pi,"a",@progbits
	.sectionflags	@""
	.align	4
.nv.constant0._Z15update_clustersiiPdS_S_S_Pi:
	.zero		944


//--------------------- .nv.constant0._Z15assign_clustersiiPKdS0_PiPdS2_S1_S2_S2_ --------------------------
	.section	.nv.constant0._Z15assign_clustersiiPKdS0_PiPdS2_S1_S2_S2_,"a",@progbits
	.sectionflags	@""
	.align	4
.nv.constant0._Z15assign_clustersiiPKdS0_PiPdS2_S1_S2_S2_:
	.zero		968


//--------------------- SYMBOLS --------------------------

	.type		.nv.reservedSmem.offset0,@object
	.size		.nv.reservedSmem.offset0,0x4
